	.target	sm_90a

	.elftype	@"ET_EXEC"


//--------------------- .note.nv.tkinfo           --------------------------
	.section	.note.nv.tkinfo,"",@"SHT_NOTE"
	.sectionflags	@"SHF_NOTE_NV_TKINFO"
	.tkinfo
        /*0018*/ 	.word	0x00000002
        /*0030*/ 	.string	""
        /*0030*/ 	.string	"ptxas"
        /*0030*/ 	.string	"Cuda compilation tools, release 13.0, V13.0.88"
        /*0030*/ 	.string	"Build cuda_13.0.r13.0/compiler.36424714_0"
        /*0030*/ 	.string	"-v  -suppress-debug-info  -lineinfo  -arch sm_90a "



//--------------------- .note.nv.cuinfo           --------------------------
	.section	.note.nv.cuinfo,"",@"SHT_NOTE"
	.sectionflags	@"SHF_NOTE_NV_CUINFO"
        /*0018*/ 	.short	0x0002
        /*001a*/ 	.short	0x005a
        /*001c*/ 	.short	0x0082
	.zero		2


//--------------------- .nv.info                  --------------------------
	.section	.nv.info,"",@"SHT_CUDA_INFO"
	.align	4


	//----- nvinfo : EIATTR_REGCOUNT
	.align		4
        /*0000*/ 	.byte	0x04, 0x2f
        /*0002*/ 	.short	(.L_1 - .L_0)
	.align		4
.L_0:
        /*0004*/ 	.word	index@(matmul_kernel)
        /*0008*/ 	.word	0x00000080


	//----- nvinfo : EIATTR_FRAME_SIZE
	.align		4
.L_1:
        /*000c*/ 	.byte	0x04, 0x11
        /*000e*/ 	.short	(.L_3 - .L_2)
	.align		4
.L_2:
        /*0010*/ 	.word	index@(matmul_kernel)
        /*0014*/ 	.word	0x00000000


	//----- nvinfo : EIATTR_MIN_STACK_SIZE
	.align		4
.L_3:
        /*0018*/ 	.byte	0x04, 0x12
        /*001a*/ 	.short	(.L_5 - .L_4)
	.align		4
.L_4:
        /*001c*/ 	.word	index@(matmul_kernel)
        /*0020*/ 	.word	0x00000000
.L_5:


//--------------------- .nv.compat                --------------------------
	.section	.nv.compat,"",@"SHT_CUDA_COMPAT_INFO"
	.align	4
        /*0000*/ 	.byte	0x02, 0x09, 0x01, 0x00, 0x02, 0x02, 0x04, 0x00, 0x02, 0x05, 0x05, 0x00, 0x03, 0x07, 0x01, 0x01
        /*0010*/ 	.byte	0x02, 0x03, 0x00, 0x00, 0x02, 0x06, 0x01, 0x00, 0x04, 0x0b, 0x08, 0x00, 0x00, 0x00, 0x00, 0x00
        /*0020*/ 	.byte	0x00, 0x00, 0x00, 0x00


//--------------------- .nv.info.matmul_kernel    --------------------------
	.section	.nv.info.matmul_kernel,"",@"SHT_CUDA_INFO"
	.sectionflags	@""
	.align	4


	//----- nvinfo : EIATTR_CUDA_API_VERSION
	.align		4
        /*0000*/ 	.byte	0x04, 0x37
        /*0002*/ 	.short	(.L_7 - .L_6)
.L_6:
        /*0004*/ 	.word	0x00000082


	//----- nvinfo : EIATTR_KPARAM_INFO
	.align		4
.L_7:
        /*0008*/ 	.byte	0x04, 0x17
        /*000a*/ 	.short	(.L_9 - .L_8)
.L_8:
        /*000c*/ 	.word	0x00000000
        /*0010*/ 	.short	0x000d
        /*0012*/ 	.short	0x0048
        /*0014*/ 	.byte	0x00, 0xf4, 0x21, 0x00


	//----- nvinfo : EIATTR_KPARAM_INFO
	.align		4
.L_9:
        /*0018*/ 	.byte	0x04, 0x17
        /*001a*/ 	.short	(.L_11 - .L_10)
.L_10:
        /*001c*/ 	.word	0x00000000
        /*0020*/ 	.short	0x000c
        /*0022*/ 	.short	0x0040
        /*0024*/ 	.byte	0x00, 0xf4, 0x21, 0x00


	//----- nvinfo : EIATTR_KPARAM_INFO
	.align		4
.L_11:
        /*0028*/ 	.byte	0x04, 0x17
        /*002a*/ 	.short	(.L_13 - .L_12)
.L_12:
        /*002c*/ 	.word	0x00000000
        /*0030*/ 	.short	0x000b
        /*0032*/ 	.short	0x0038
        /*0034*/ 	.byte	0x00, 0xf0, 0x11, 0x00


	//----- nvinfo : EIATTR_KPARAM_INFO
	.align		4
.L_13:
        /*0038*/ 	.byte	0x04, 0x17
        /*003a*/ 	.short	(.L_15 - .L_14)
.L_14:
        /*003c*/ 	.word	0x00000000
        /*0040*/ 	.short	0x000a
        /*0042*/ 	.short	0x0034
        /*0044*/ 	.byte	0x00, 0xf0, 0x11, 0x00


	//----- nvinfo : EIATTR_KPARAM_INFO
	.align		4
.L_15:
        /*0048*/ 	.byte	0x04, 0x17
        /*004a*/ 	.short	(.L_17 - .L_16)
.L_16:
        /*004c*/ 	.word	0x00000000
        /*0050*/ 	.short	0x0009
        /*0052*/ 	.short	0x0030
        /*0054*/ 	.byte	0x00, 0xf0, 0x11, 0x00


	//----- nvinfo : EIATTR_KPARAM_INFO
	.align		4
.L_17:
        /*0058*/ 	.byte	0x04, 0x17
        /*005a*/ 	.short	(.L_19 - .L_18)
.L_18:
        /*005c*/ 	.word	0x00000000
        /*0060*/ 	.short	0x0008
        /*0062*/ 	.short	0x002c
        /*0064*/ 	.byte	0x00, 0xf0, 0x11, 0x00


	//----- nvinfo : EIATTR_KPARAM_INFO
	.align		4
.L_19:
        /*0068*/ 	.byte	0x04, 0x17
        /*006a*/ 	.short	(.L_21 - .L_20)
.L_20:
        /*006c*/ 	.word	0x00000000
        /*0070*/ 	.short	0x0007
        /*0072*/ 	.short	0x0028
        /*0074*/ 	.byte	0x00, 0xf0, 0x11, 0x00


	//----- nvinfo : EIATTR_KPARAM_INFO
	.align		4
.L_21:
        /*0078*/ 	.byte	0x04, 0x17
        /*007a*/ 	.short	(.L_23 - .L_22)
.L_22:
        /*007c*/ 	.word	0x00000000
        /*0080*/ 	.short	0x0006
        /*0082*/ 	.short	0x0024
        /*0084*/ 	.byte	0x00, 0xf0, 0x11, 0x00


	//----- nvinfo : EIATTR_KPARAM_INFO
	.align		4
.L_23:
        /*0088*/ 	.byte	0x04, 0x17
        /*008a*/ 	.short	(.L_25 - .L_24)
.L_24:
        /*008c*/ 	.word	0x00000000
        /*0090*/ 	.short	0x0005
        /*0092*/ 	.short	0x0020
        /*0094*/ 	.byte	0x00, 0xf0, 0x11, 0x00


	//----- nvinfo : EIATTR_KPARAM_INFO
	.align		4
.L_25:
        /*0098*/ 	.byte	0x04, 0x17
        /*009a*/ 	.short	(.L_27 - .L_26)
.L_26:
        /*009c*/ 	.word	0x00000000
        /*00a0*/ 	.short	0x0004
        /*00a2*/ 	.short	0x001c
        /*00a4*/ 	.byte	0x00, 0xf0, 0x11, 0x00


	//----- nvinfo : EIATTR_KPARAM_INFO
	.align		4
.L_27:
        /*00a8*/ 	.byte	0x04, 0x17
        /*00aa*/ 	.short	(.L_29 - .L_28)
.L_28:
        /*00ac*/ 	.word	0x00000000
        /*00b0*/ 	.short	0x0003
        /*00b2*/ 	.short	0x0018
        /*00b4*/ 	.byte	0x00, 0xf0, 0x11, 0x00


	//----- nvinfo : EIATTR_KPARAM_INFO
	.align		4
.L_29:
        /*00b8*/ 	.byte	0x04, 0x17
        /*00ba*/ 	.short	(.L_31 - .L_30)
.L_30:
        /*00bc*/ 	.word	0x00000000
        /*00c0*/ 	.short	0x0002
        /*00c2*/ 	.short	0x0010
        /*00c4*/ 	.byte	0x00, 0xf4, 0x21, 0x00


	//----- nvinfo : EIATTR_KPARAM_INFO
	.align		4
.L_31:
        /*00c8*/ 	.byte	0x04, 0x17
        /*00ca*/ 	.short	(.L_33 - .L_32)
.L_32:
        /*00cc*/ 	.word	0x00000000
        /*00d0*/ 	.short	0x0001
        /*00d2*/ 	.short	0x0008
        /*00d4*/ 	.byte	0x00, 0xf4, 0x21, 0x00


	//----- nvinfo : EIATTR_KPARAM_INFO
	.align		4
.L_33:
        /*00d8*/ 	.byte	0x04, 0x17
        /*00da*/ 	.short	(.L_35 - .L_34)
.L_34:
        /*00dc*/ 	.word	0x00000000
        /*00e0*/ 	.short	0x0000
        /*00e2*/ 	.short	0x0000
        /*00e4*/ 	.byte	0x00, 0xf4, 0x21, 0x00


	//----- nvinfo : EIATTR_EXPLICIT_CLUSTER
	.align		4
.L_35:
        /*00e8*/ 	.byte	0x01, 0x3e
	.zero		2


	//----- nvinfo : EIATTR_CTA_PER_CLUSTER
	.align		4
        /*00ec*/ 	.byte	0x04, 0x3d
        /*00ee*/ 	.short	(.L_37 - .L_36)
.L_36:
        /*00f0*/ 	.word	0x00000002
        /*00f4*/ 	.word	0x00000001
        /*00f8*/ 	.word	0x00000001


	//----- nvinfo : EIATTR_SPARSE_MMA_MASK
	.align		4
.L_37:
        /*00fc*/ 	.byte	0x03, 0x50
        /*00fe*/ 	.short	0x0000


	//----- nvinfo : EIATTR_MAXREG_COUNT
	.align		4
        /*0100*/ 	.byte	0x03, 0x1b
        /*0102*/ 	.short	0x00ff


	//----- nvinfo : EIATTR_NUM_BARRIERS
	.align		4
        /*0104*/ 	.byte	0x02, 0x4c
        /*0106*/ 	.byte	0x01
	.zero		1


	//----- nvinfo : EIATTR_MERCURY_ISA_VERSION
	.align		4
        /*0108*/ 	.byte	0x03, 0x5f
        /*010a*/ 	.short	0x0101


	//----- nvinfo : EIATTR_EXIT_INSTR_OFFSETS
	.align		4
        /*010c*/ 	.byte	0x04, 0x1c
        /*010e*/ 	.short	(.L_39 - .L_38)


	//   ....[0]....
.L_38:
        /*0110*/ 	.word	0x00004310


	//   ....[1]....
        /*0114*/ 	.word	0x00004330


	//----- nvinfo : EIATTR_REQNTID
	.align		4
.L_39:
        /*0118*/ 	.byte	0x04, 0x10
        /*011a*/ 	.short	(.L_41 - .L_40)
.L_40:
        /*011c*/ 	.word	0x00000080
        /*0120*/ 	.word	0x00000001
        /*0124*/ 	.word	0x00000001


	//----- nvinfo : EIATTR_CBANK_PARAM_SIZE
	.align		4
.L_41:
        /*0128*/ 	.byte	0x03, 0x19
        /*012a*/ 	.short	0x0050


	//----- nvinfo : EIATTR_PARAM_CBANK
	.align		4
        /*012c*/ 	.byte	0x04, 0x0a
        /*012e*/ 	.short	(.L_43 - .L_42)
	.align		4
.L_42:
        /*0130*/ 	.word	index@(.nv.constant0.matmul_kernel)
        /*0134*/ 	.short	0x0210
        /*0136*/ 	.short	0x0050


	//----- nvinfo : EIATTR_SW_WAR
	.align		4
.L_43:
        /*0138*/ 	.byte	0x04, 0x36
        /*013a*/ 	.short	(.L_45 - .L_44)
.L_44:
        /*013c*/ 	.word	0x00000008
.L_45:


//--------------------- .nv.callgraph             --------------------------
	.section	.nv.callgraph,"",@"SHT_CUDA_CALLGRAPH"
	.align	4
	.sectionentsize	8
	.align		4
        /*0000*/ 	.word	0x00000000
	.align		4
        /*0004*/ 	.word	0xffffffff
	.align		4
        /*0008*/ 	.word	0x00000000
	.align		4
        /*000c*/ 	.word	0xfffffffe
	.align		4
        /*0010*/ 	.word	0x00000000
	.align		4
        /*0014*/ 	.word	0xfffffffd
	.align		4
        /*0018*/ 	.word	0x00000000
	.align		4
        /*001c*/ 	.word	0xfffffffc


//--------------------- .text.matmul_kernel       --------------------------
	.section	.text.matmul_kernel,"ax",@progbits
	.align	128
        .global         matmul_kernel
        .type           matmul_kernel,@function
        .size           matmul_kernel,(.L_x_4 - matmul_kernel)
        .other          matmul_kernel,@"STO_CUDA_ENTRY STV_DEFAULT"
matmul_kernel:
.text.matmul_kernel:
[----:B------:R-:W0:Y:S08]  /*0000*/  LDC R1, c[0x0][0x28] ;  /* 0x00000a00ff017b82 */ /* 0x000e300000000800 */
[----:B------:R-:W1:Y:S01]  /*0010*/  LDC.64 R14, c[0x0][0x228] ;  /* 0x00008a00ff0e7b82 */ /* 0x000e620000000a00 */
[----:B------:R-:W-:Y:S01]  /*0020*/  ULDC.64 UR10, c[0x0][0x208] ;  /* 0x00008200000a7ab9 */ /* 0x000fe20000000a00 */
[----:B------:R-:W-:-:S06]  /*0030*/  ULDC UR9, c[0x0][0x230] ;  /* 0x00008c0000097ab9 */ /* 0x000fcc0000000800 */
[----:B------:R-:W2:Y:S08]  /*0040*/  S2UR UR4, SR_CTAID.X ;  /* 0x00000000000479c3 */ /* 0x000eb00000002500 */
[----:B------:R-:W3:Y:S01]  /*0050*/  S2UR UR8, SR_CgaCtaId ;  /* 0x00000000000879c3 */ /* 0x000ee20000008800 */
[----:B-1----:R-:W-:-:S07]  /*0060*/  VIADD R0, R15, 0x3f ;  /* 0x0000003f0f007836 */ /* 0x002fce0000000000 */
[----:B------:R-:W1:Y:S01]  /*0070*/  LDC R64, c[0x0][0x230] ;  /* 0x00008c00ff407b82 */ /* 0x000e620000000800 */
[----:B------:R-:W-:Y:S02]  /*0080*/  SHF.R.S32.HI R3, RZ, 0x1f, R0 ;  /* 0x0000001fff037819 */ /* 0x000fe40000011400 */
[----:B--2---:R-:W-:Y:S01]  /*0090*/  I2FP.F32.U32 R5, UR4 ;  /* 0x0000000400057c45 */ /* 0x004fe20008201000 */
[----:B------:R-:W-:Y:S01]  /*00a0*/  ULDC UR4, c[0x0][0x150] ;  /* 0x0000540000047ab9 */ /* 0x000fe20000000800 */
[----:B------:R-:W-:-:S03]  /*00b0*/  LEA.HI R3, R3, R0, RZ, 0x6 ;  /* 0x0000000003037211 */ /* 0x000fc600078f30ff */
[----:B------:R-:W-:Y:S01]  /*00c0*/  FMUL R5, R5, UR4 ;  /* 0x0000000405057c20 */ /* 0x000fe20008400000 */
[----:B------:R-:W-:Y:S01]  /*00d0*/  SHF.R.S32.HI R3, RZ, 0x6, R3 ;  /* 0x00000006ff037819 */ /* 0x000fe20000011403 */
[----:B---3--:R-:W-:-:S04]  /*00e0*/  USHF.L.U32 UR4, UR8, 0x6, URZ ;  /* 0x0000000608047899 */ /* 0x008fc8000800063f */
[----:B------:R-:W-:Y:S01]  /*00f0*/  IMAD.SHL.U32 R4, R3, 0x8, RZ ;  /* 0x0000000803047824 */ /* 0x000fe200078e00ff */
[----:B------:R-:W2:Y:S04]  /*0100*/  F2I.U32.TRUNC.NTZ R5, R5 ;  /* 0x0000000500057305 */ /* 0x000ea8000020f000 */
[----:B------:R-:W-:Y:S01]  /*0110*/  IABS R7, R4 ;  /* 0x0000000400077213 */ /* 0x000fe20000000000 */
[----:B-1----:R-:W-:-:S03]  /*0120*/  VIADD R64, R64, 0x1f ;  /* 0x0000001f40407836 */ /* 0x002fc60000000000 */
[----:B------:R-:W1:Y:S01]  /*0130*/  I2F.RP R0, R7 ;  /* 0x0000000700007306 */ /* 0x000e620000209400 */
[----:B--2---:R-:W-:-:S07]  /*0140*/  IABS R11, R5 ;  /* 0x00000005000b7213 */ /* 0x004fce0000000000 */
[----:B-1----:R-:W1:Y:S02]  /*0150*/  MUFU.RCP R0, R0 ;  /* 0x0000000000007308 */ /* 0x002e640000001000 */
[----:B-1----:R-:W-:Y:S01]  /*0160*/  VIADD R2, R0, 0xffffffe ;  /* 0x0ffffffe00027836 */ /* 0x002fe20000000000 */
[----:B------:R-:W-:-:S05]  /*0170*/  IABS R0, R4 ;  /* 0x0000000400007213 */ /* 0x000fca0000000000 */
[----:B------:R1:W2:Y:S01]  /*0180*/  F2I.FTZ.U32.TRUNC.NTZ R3, R2 ;  /* 0x0000000200037305 */ /* 0x0002a2000021f000 */
[----:B------:R-:W-:Y:S02]  /*0190*/  IMAD.MOV R0, RZ, RZ, -R0 ;  /* 0x000000ffff007224 */ /* 0x000fe400078e0a00 */
[----:B-1----:R-:W-:Y:S02]  /*01a0*/  IMAD.MOV.U32 R2, RZ, RZ, RZ ;  /* 0x000000ffff027224 */ /* 0x002fe400078e00ff */
[----:B--2---:R-:W-:-:S04]  /*01b0*/  IMAD.MOV R6, RZ, RZ, -R3 ;  /* 0x000000ffff067224 */ /* 0x004fc800078e0a03 */
[----:B------:R-:W-:-:S04]  /*01c0*/  IMAD R9, R6, R7, RZ ;  /* 0x0000000706097224 */ /* 0x000fc800078e02ff */
[----:B------:R-:W-:-:S06]  /*01d0*/  IMAD.HI.U32 R2, R3, R9, R2 ;  /* 0x0000000903027227 */ /* 0x000fcc00078e0002 */
[----:B------:R-:W-:-:S04]  /*01e0*/  IMAD.HI.U32 R2, R2, R11, RZ ;  /* 0x0000000b02027227 */ /* 0x000fc800078e00ff */
[----:B------:R-:W-:-:S05]  /*01f0*/  IMAD R0, R2, R0, R11 ;  /* 0x0000000002007224 */ /* 0x000fca00078e020b */
[----:B------:R-:W-:-:S13]  /*0200*/  ISETP.GT.U32.AND P1, PT, R7, R0, PT ;  /* 0x000000000700720c */ /* 0x000fda0003f24070 */
[----:B------:R-:W-:Y:S02]  /*0210*/  @!P1 IMAD.IADD R0, R0, 0x1, -R7 ;  /* 0x0000000100009824 */ /* 0x000fe400078e0a07 */
[----:B------:R-:W-:Y:S01]  /*0220*/  @!P1 VIADD R2, R2, 0x1 ;  /* 0x0000000102029836 */ /* 0x000fe20000000000 */
[----:B------:R-:W-:Y:S02]  /*0230*/  ISETP.NE.AND P1, PT, R4, RZ, PT ;  /* 0x000000ff0400720c */ /* 0x000fe40003f25270 */
[----:B------:R-:W-:Y:S02]  /*0240*/  ISETP.GE.U32.AND P0, PT, R0, R7, PT ;  /* 0x000000070000720c */ /* 0x000fe40003f06070 */
[----:B------:R-:W-:-:S04]  /*0250*/  LOP3.LUT R0, R5, R4, RZ, 0x3c, !PT ;  /* 0x0000000405007212 */ /* 0x000fc800078e3cff */
[----:B------:R-:W-:Y:S01]  /*0260*/  ISETP.GE.AND P2, PT, R0, RZ, PT ;  /* 0x000000ff0000720c */ /* 0x000fe20003f46270 */
[----:B------:R-:W-:-:S05]  /*0270*/  VIADD R0, R14, 0x7f ;  /* 0x0000007f0e007836 */ /* 0x000fca0000000000 */
[----:B------:R-:W-:Y:S01]  /*0280*/  SHF.R.S32.HI R3, RZ, 0x1f, R0 ;  /* 0x0000001fff037819 */ /* 0x000fe20000011400 */
[----:B------:R-:W-:-:S03]  /*0290*/  @P0 VIADD R2, R2, 0x1 ;  /* 0x0000000102020836 */ /* 0x000fc60000000000 */
[----:B------:R-:W-:-:S03]  /*02a0*/  LEA.HI R3, R3, R0, RZ, 0x7 ;  /* 0x0000000003037211 */ /* 0x000fc600078f38ff */
[----:B------:R-:W-:Y:S01]  /*02b0*/  @!P2 IMAD.MOV R2, RZ, RZ, -R2 ;  /* 0x000000ffff02a224 */ /* 0x000fe200078e0a02 */
[----:B------:R-:W-:-:S05]  /*02c0*/  @!P1 LOP3.LUT R2, RZ, R4, RZ, 0x33, !PT ;  /* 0x00000004ff029212 */ /* 0x000fca00078e33ff */
[----:B------:R-:W-:Y:S02]  /*02d0*/  IMAD.SHL.U32 R8, R2, 0x8, RZ ;  /* 0x0000000802087824 */ /* 0x000fe400078e00ff */
[----:B------:R-:W-:-:S03]  /*02e0*/  IMAD.MOV R2, RZ, RZ, -R2 ;  /* 0x000000ffff027224 */ /* 0x000fc600078e0a02 */
[----:B------:R-:W-:Y:S01]  /*02f0*/  LEA.HI.SX32 R3, R3, -R8, 0x19 ;  /* 0x8000000803037211 */ /* 0x000fe200078fcaff */
[----:B------:R-:W-:-:S03]  /*0300*/  IMAD R4, R4, R2, R5 ;  /* 0x0000000204047224 */ /* 0x000fc600078e0205 */
[----:B------:R-:W-:Y:S02]  /*0310*/  VIMNMX R11, R3, 0x8, PT ;  /* 0x00000008030b7848 */ /* 0x000fe40003fe0100 */
[----:B------:R-:W-:Y:S02]  /*0320*/  IABS R9, R4 ;  /* 0x0000000400097213 */ /* 0x000fe40000000000 */
[----:B------:R-:W-:-:S04]  /*0330*/  IABS R7, R11 ;  /* 0x0000000b00077213 */ /* 0x000fc80000000000 */
[----:B------:R-:W1:Y:S08]  /*0340*/  I2F.RP R0, R7 ;  /* 0x0000000700007306 */ /* 0x000e700000209400 */
[----:B-1----:R-:W1:Y:S02]  /*0350*/  MUFU.RCP R0, R0 ;  /* 0x0000000000007308 */ /* 0x002e640000001000 */
[----:B-1----:R-:W-:-:S06]  /*0360*/  VIADD R3, R0, 0xffffffe ;  /* 0x0ffffffe00037836 */ /* 0x002fcc0000000000 */
[----:B------:R-:W1:Y:S02]  /*0370*/  F2I.FTZ.U32.TRUNC.NTZ R3, R3 ;  /* 0x0000000300037305 */ /* 0x000e64000021f000 */
[----:B-1----:R-:W-:-:S04]  /*0380*/  IMAD.MOV R6, RZ, RZ, -R3 ;  /* 0x000000ffff067224 */ /* 0x002fc800078e0a03 */
[----:B------:R-:W-:Y:S01]  /*0390*/  IMAD.MOV.U32 R2, RZ, RZ, R6 ;  /* 0x000000ffff027224 */ /* 0x000fe200078e0006 */
[----:B------:R-:W-:-:S03]  /*03a0*/  IABS R6, R11 ;  /* 0x0000000b00067213 */ /* 0x000fc60000000000 */
[----:B------:R-:W-:Y:S02]  /*03b0*/  IMAD R5, R2, R7, RZ ;  /* 0x0000000702057224 */ /* 0x000fe400078e02ff */
[----:B------:R-:W-:Y:S02]  /*03c0*/  IMAD.MOV.U32 R2, RZ, RZ, RZ ;  /* 0x000000ffff027224 */ /* 0x000fe400078e00ff */
[----:B------:R-:W-:Y:S02]  /*03d0*/  IMAD.MOV R0, RZ, RZ, -R6 ;  /* 0x000000ffff007224 */ /* 0x000fe400078e0a06 */
[----:B------:R-:W-:Y:S01]  /*03e0*/  IMAD.HI.U32 R2, R3, R5, R2 ;  /* 0x0000000503027227 */ /* 0x000fe200078e0002 */
[----:B------:R-:W-:-:S04]  /*03f0*/  LOP3.LUT R3, R4, R11, RZ, 0x3c, !PT ;  /* 0x0000000b04037212 */ /* 0x000fc800078e3cff */
[----:B------:R-:W-:Y:S01]  /*0400*/  ISETP.GE.AND P2, PT, R3, RZ, PT ;  /* 0x000000ff0300720c */ /* 0x000fe20003f46270 */
[----:B------:R-:W-:-:S04]  /*0410*/  IMAD.HI.U32 R2, R2, R9, RZ ;  /* 0x0000000902027227 */ /* 0x000fc800078e00ff */
[----:B------:R-:W-:-:S05]  /*0420*/  IMAD R0, R2, R0, R9 ;  /* 0x0000000002007224 */ /* 0x000fca00078e0209 */
[----:B------:R-:W-:-:S13]  /*0430*/  ISETP.GT.U32.AND P1, PT, R7, R0, PT ;  /* 0x000000000700720c */ /* 0x000fda0003f24070 */
[----:B------:R-:W-:Y:S02]  /*0440*/  @!P1 IMAD.IADD R0, R0, 0x1, -R7 ;  /* 0x0000000100009824 */ /* 0x000fe400078e0a07 */
[----:B------:R-:W-:Y:S01]  /*0450*/  @!P1 VIADD R2, R2, 0x1 ;  /* 0x0000000102029836 */ /* 0x000fe20000000000 */
[----:B------:R-:W-:Y:S02]  /*0460*/  ISETP.NE.AND P1, PT, R11, RZ, PT ;  /* 0x000000ff0b00720c */ /* 0x000fe40003f25270 */
[----:B------:R-:W-:Y:S02]  /*0470*/  ISETP.GE.U32.AND P0, PT, R0, R7, PT ;  /* 0x000000070000720c */ /* 0x000fe40003f06070 */
[----:B------:R-:W1:Y:S11]  /*0480*/  S2R R0, SR_TID.X ;  /* 0x0000000000007919 */ /* 0x000e760000002100 */
[----:B------:R-:W-:Y:S01]  /*0490*/  @P0 VIADD R2, R2, 0x1 ;  /* 0x0000000102020836 */ /* 0x000fe20000000000 */
[----:B------:R-:W-:-:S03]  /*04a0*/  ISETP.GT.AND P0, PT, R64, 0x1f, PT ;  /* 0x0000001f4000780c */ /* 0x000fc60003f04270 */
[----:B------:R-:W-:-:S04]  /*04b0*/  IMAD.MOV.U32 R6, RZ, RZ, R2 ;  /* 0x000000ffff067224 */ /* 0x000fc800078e0002 */
[----:B------:R-:W-:Y:S01]  /*04c0*/  @!P2 IMAD.MOV R6, RZ, RZ, -R6 ;  /* 0x000000ffff06a224 */ /* 0x000fe200078e0a06 */
[----:B------:R-:W-:-:S05]  /*04d0*/  @!P1 LOP3.LUT R6, RZ, R11, RZ, 0x33, !PT ;  /* 0x0000000bff069212 */ /* 0x000fca00078e33ff */
[----:B------:R-:W-:Y:S02]  /*04e0*/  IMAD.MOV R2, RZ, RZ, -R6 ;  /* 0x000000ffff027224 */ /* 0x000fe400078e0a06 */
[----:B------:R-:W-:Y:S02]  /*04f0*/  IMAD.SHL.U32 R6, R6, 0x40, RZ ;  /* 0x0000004006067824 */ /* 0x000fe400078e00ff */
[----:B------:R-:W-:Y:S02]  /*0500*/  IMAD R2, R11, R2, R4 ;  /* 0x000000020b027224 */ /* 0x000fe400078e0204 */
[----:B------:R-:W-:Y:S01]  /*0510*/  IMAD.U32 R4, RZ, RZ, UR4 ;  /* 0x00000004ff047e24 */ /* 0x000fe2000f8e00ff */
[----:B-1----:R-:W-:Y:S01]  /*0520*/  LOP3.LUT R3, R0, 0x3f, RZ, 0xc0, !PT ;  /* 0x0000003f00037812 */ /* 0x002fe200078ec0ff */
[----:B------:R-:W-:Y:S01]  /*0530*/  IMAD.IADD R2, R8, 0x1, R2 ;  /* 0x0000000108027824 */ /* 0x000fe200078e0202 */
[----:B------:R-:W-:Y:S01]  /*0540*/  UMOV UR4, 0x400 ;  /* 0x0000040000047882 */ /* 0x000fe20000000000 */
[----:B------:R-:W-:Y:S01]  /*0550*/  LEA.HI R5, R0, 0x1e, RZ, 0x1a ;  /* 0x0000001e00057811 */ /* 0x000fe200078fd0ff */
[----:B------:R-:W-:Y:S01]  /*0560*/  ULEA UR8, UR8, UR4, 0x18 ;  /* 0x0000000408087291 */ /* 0x000fe2000f8ec03f */
[----:B------:R-:W-:-:S02]  /*0570*/  LOP3.LUT R3, R3, 0x40, R4, 0xf8, !PT ;  /* 0x0000004003037812 */ /* 0x000fc400078ef804 */
[----:B------:R-:W-:-:S03]  /*0580*/  SHF.R.U32.HI R4, RZ, 0x6, R0 ;  /* 0x00000006ff047819 */ /* 0x000fc60000011600 */
[----:B------:R-:W-:Y:S01]  /*0590*/  IMAD R2, R2, 0x80, R3 ;  /* 0x0000008002027824 */ /* 0x000fe200078e0203 */
[----:B------:R-:W-:Y:S02]  /*05a0*/  SGXT.U32 R3, R4, 0x1 ;  /* 0x000000010403781a */ /* 0x000fe40000000000 */
[----:B------:R-:W-:Y:S02]  /*05b0*/  LEA.HI R4, R0, 0xe, RZ, 0x1a ;  /* 0x0000000e00047811 */ /* 0x000fe400078fd0ff */
[C---:B------:R-:W-:Y:S02]  /*05c0*/  LOP3.LUT R16, R3.reuse, 0x2, RZ, 0xfc, !PT ;  /* 0x0000000203107812 */ /* 0x040fe400078efcff */
[C---:B------:R-:W-:Y:S02]  /*05d0*/  LOP3.LUT R17, R3.reuse, 0x4, RZ, 0xfc, !PT ;  /* 0x0000000403117812 */ /* 0x040fe400078efcff */
[C---:B------:R-:W-:Y:S02]  /*05e0*/  LOP3.LUT R18, R3.reuse, 0x6, RZ, 0xfc, !PT ;  /* 0x0000000603127812 */ /* 0x040fe400078efcff */
[----:B------:R-:W-:-:S02]  /*05f0*/  LOP3.LUT R19, R3, 0x8, RZ, 0xfc, !PT ;  /* 0x0000000803137812 */ /* 0x000fc400078efcff */
[C---:B------:R-:W-:Y:S02]  /*0600*/  LOP3.LUT R20, R3.reuse, 0xa, RZ, 0xfc, !PT ;  /* 0x0000000a03147812 */ /* 0x040fe400078efcff */
[C---:B------:R-:W-:Y:S02]  /*0610*/  LOP3.LUT R21, R3.reuse, 0xc, RZ, 0xfc, !PT ;  /* 0x0000000c03157812 */ /* 0x040fe400078efcff */
[C---:B------:R-:W-:Y:S02]  /*0620*/  LOP3.LUT R22, R3.reuse, 0x10, RZ, 0xfc, !PT ;  /* 0x0000001003167812 */ /* 0x040fe400078efcff */
[C---:B------:R-:W-:Y:S02]  /*0630*/  LOP3.LUT R23, R3.reuse, 0x12, RZ, 0xfc, !PT ;  /* 0x0000001203177812 */ /* 0x040fe400078efcff */
[C---:B------:R-:W-:Y:S02]  /*0640*/  LOP3.LUT R56, R3.reuse, 0x14, RZ, 0xfc, !PT ;  /* 0x0000001403387812 */ /* 0x040fe400078efcff */
[----:B------:R-:W-:-:S02]  /*0650*/  LOP3.LUT R57, R3, 0x16, RZ, 0xfc, !PT ;  /* 0x0000001603397812 */ /* 0x000fc400078efcff */
[C---:B------:R-:W-:Y:S02]  /*0660*/  LOP3.LUT R58, R3.reuse, 0x18, RZ, 0xfc, !PT ;  /* 0x00000018033a7812 */ /* 0x040fe400078efcff */
[C---:B------:R-:W-:Y:S02]  /*0670*/  LOP3.LUT R59, R3.reuse, 0x1a, RZ, 0xfc, !PT ;  /* 0x0000001a033b7812 */ /* 0x040fe400078efcff */
[----:B------:R-:W-:Y:S01]  /*0680*/  LOP3.LUT R60, R3, 0x1c, RZ, 0xfc, !PT ;  /* 0x0000001c033c7812 */ /* 0x000fe200078efcff */
[----:B0-----:R-:W-:Y:S06]  /*0690*/  @P0 BRA `(.L_x_0) ;  /* 0x0000000000480947 */ /* 0x001fec0003800000 */
[----:B------:R-:W-:Y:S01]  /*06a0*/  IMAD.SHL.U32 R7, R0, 0x20, RZ ;  /* 0x0000002000077824 */ /* 0x000fe200078e00ff */
[----:B------:R-:W-:Y:S02]  /*06b0*/  CS2R R24, SRZ ;  /* 0x0000000000187805 */ /* 0x000fe4000001ff00 */
[----:B------:R-:W-:Y:S02]  /*06c0*/  CS2R R26, SRZ ;  /* 0x00000000001a7805 */ /* 0x000fe4000001ff00 */
[----:B------:R-:W-:Y:S02]  /*06d0*/  CS2R R28, SRZ ;  /* 0x00000000001c7805 */ /* 0x000fe4000001ff00 */
[----:B------:R-:W-:Y:S02]  /*06e0*/  CS2R R30, SRZ ;  /* 0x00000000001e7805 */ /* 0x000fe4000001ff00 */
[----:B------:R-:W-:Y:S02]  /*06f0*/  CS2R R32, SRZ ;  /* 0x0000000000207805 */ /* 0x000fe4000001ff00 */
[----:B------:R-:W-:-:S02]  /*0700*/  CS2R R34, SRZ ;  /* 0x0000000000227805 */ /* 0x000fc4000001ff00 */
        /* <DEDUP_REMOVED lines=9> */
[----:B------:R-:W-:Y:S01]  /*07a0*/  CS2R R54, SRZ ;  /* 0x0000000000367805 */ /* 0x000fe2000001ff00 */
[----:B------:R-:W-:Y:S06]  /*07b0*/  BRA `(.L_x_1) ;  /* 0x0000002400887947 */ /* 0x000fec0003800000 */
.L_x_0:
[----:B------:R-:W-:Y:S01]  /*07c0*/  IABS R37, R14 ;  /* 0x0000000e00257213 */ /* 0x000fe20000000000 */
[----:B------:R-:W-:Y:S01]  /*07d0*/  ULDC UR4, c[0x0][0x240] ;  /* 0x0000900000047ab9 */ /* 0x000fe20000000800 */
[----:B------:R-:W-:Y:S01]  /*07e0*/  IABS R8, R15 ;  /* 0x0000000f00087213 */ /* 0x000fe20000000000 */
[----:B------:R-:W-:Y:S01]  /*07f0*/  ULDC UR5, c[0x0][0x234] ;  /* 0x00008d0000057ab9 */ /* 0x000fe20000000800 */
[----:B------:R-:W0:Y:S01]  /*0800*/  I2F.RP R24, R37 ;  /* 0x0000002500187306 */ /* 0x000e220000209400 */
[----:B------:R-:W-:Y:S01]  /*0810*/  IABS R28, R2 ;  /* 0x00000002001c7213 */ /* 0x000fe20000000000 */
[----:B------:R-:W-:Y:S01]  /*0820*/  ULDC.64 UR14, c[0x0][0x218] ;  /* 0x00008600000e7ab9 */ /* 0x000fe20000000a00 */
[----:B------:R-:W-:Y:S01]  /*0830*/  SHF.R.U32.HI R9, RZ, 0x5, R0 ;  /* 0x00000005ff097819 */ /* 0x000fe20000011600 */
[----:B------:R-:W-:Y:S01]  /*0840*/  ULDC UR6, c[0x0][0x23c] ;  /* 0x00008f0000067ab9 */ /* 0x000fe20000000800 */
[----:B------:R-:W-:Y:S01]  /*0850*/  LEA.HI R36, R0, R6, RZ, 0x1b ;  /* 0x0000000600247211 */ /* 0x000fe200078fd8ff */
[----:B------:R-:W-:Y:S01]  /*0860*/  ULDC.64 UR12, c[0x0][0x210] ;  /* 0x00008400000c7ab9 */ /* 0x000fe20000000a00 */
[----:B------:R-:W-:Y:S01]  /*0870*/  SGXT.U32 R9, R9, 0x2 ;  /* 0x000000020909781a */ /* 0x000fe20000000000 */
[----:B------:R-:W1:Y:S01]  /*0880*/  I2F.RP R7, R8 ;  /* 0x0000000800077306 */ /* 0x000e620000209400 */
[----:B------:R-:W-:-:S02]  /*0890*/  ISETP.GE.AND P6, PT, R2, RZ, PT ;  /* 0x000000ff0200720c */ /* 0x000fc40003fc6270 */
[----:B------:R-:W-:Y:S02]  /*08a0*/  CS2R R54, SRZ ;  /* 0x0000000000367805 */ /* 0x000fe4000001ff00 */
[----:B------:R-:W-:Y:S02]  /*08b0*/  LOP3.LUT R9, R6, R9, RZ, 0xfc, !PT ;  /* 0x0000000906097212 */ /* 0x000fe400078efcff */
[----:B------:R-:W-:Y:S02]  /*08c0*/  ISETP.NE.AND P2, PT, R14, RZ, PT ;  /* 0x000000ff0e00720c */ /* 0x000fe40003f45270 */
[C---:B------:R-:W-:Y:S01]  /*08d0*/  LOP3.LUT R27, R9.reuse, 0x38, RZ, 0xfc, !PT ;  /* 0x00000038091b7812 */ /* 0x040fe200078efcff */
[----:B0-----:R-:W0:Y:S01]  /*08e0*/  MUFU.RCP R24, R24 ;  /* 0x0000001800187308 */ /* 0x001e220000001000 */
[----:B------:R-:W-:Y:S02]  /*08f0*/  LOP3.LUT R42, R9, 0x24, RZ, 0xfc, !PT ;  /* 0x00000024092a7812 */ /* 0x000fe400078efcff */
[----:B------:R-:W-:-:S02]  /*0900*/  ISETP.GE.AND P3, PT, R27, RZ, PT ;  /* 0x000000ff1b00720c */ /* 0x000fc40003f66270 */
[----:B------:R-:W-:Y:S02]  /*0910*/  IABS R34, R42 ;  /* 0x0000002a00227213 */ /* 0x000fe40000000000 */
[C---:B------:R-:W-:Y:S01]  /*0920*/  LOP3.LUT R38, R9.reuse, 0x2c, RZ, 0xfc, !PT ;  /* 0x0000002c09267812 */ /* 0x040fe200078efcff */
[----:B-1----:R-:W1:Y:S01]  /*0930*/  MUFU.RCP R7, R7 ;  /* 0x0000000700077308 */ /* 0x002e620000001000 */
[C---:B------:R-:W-:Y:S02]  /*0940*/  LOP3.LUT R40, R9.reuse, 0x28, RZ, 0xfc, !PT ;  /* 0x0000002809287812 */ /* 0x040fe400078efcff */
[----:B------:R-:W-:Y:S02]  /*0950*/  IABS R30, R38 ;  /* 0x00000026001e7213 */ /* 0x000fe40000000000 */
[----:B------:R-:W-:Y:S02]  /*0960*/  IABS R32, R40 ;  /* 0x0000002800207213 */ /* 0x000fe40000000000 */
[C---:B------:R-:W-:Y:S01]  /*0970*/  LOP3.LUT R44, R9.reuse, 0xc, RZ, 0xfc, !PT ;  /* 0x0000000c092c7812 */ /* 0x040fe200078efcff */
[----:B0-----:R-:W-:Y:S01]  /*0980*/  VIADD R12, R24, 0xffffffe ;  /* 0x0ffffffe180c7836 */ /* 0x001fe20000000000 */
[----:B------:R-:W-:-:S02]  /*0990*/  LOP3.LUT R46, R9, 0x8, RZ, 0xfc, !PT ;  /* 0x00000008092e7812 */ /* 0x000fc400078efcff */
[----:B------:R-:W-:Y:S01]  /*09a0*/  LOP3.LUT R48, R9, 0x4, RZ, 0xfc, !PT ;  /* 0x0000000409307812 */ /* 0x000fe200078efcff */
[----:B------:R0:W2:Y:S01]  /*09b0*/  F2I.FTZ.U32.TRUNC.NTZ R13, R12 ;  /* 0x0000000c000d7305 */ /* 0x0000a2000021f000 */
[----:B------:R-:W-:Y:S02]  /*09c0*/  IABS R51, R9 ;  /* 0x0000000900337213 */ /* 0x000fe40000000000 */
[----:B------:R-:W-:Y:S01]  /*09d0*/  IABS R45, R44 ;  /* 0x0000002c002d7213 */ /* 0x000fe20000000000 */
[----:B-1----:R-:W-:Y:S01]  /*09e0*/  VIADD R10, R7, 0xffffffe ;  /* 0x0ffffffe070a7836 */ /* 0x002fe20000000000 */
[----:B------:R-:W-:Y:S02]  /*09f0*/  IABS R47, R46 ;  /* 0x0000002e002f7213 */ /* 0x000fe40000000000 */
[----:B------:R-:W-:Y:S01]  /*0a00*/  IABS R49, R48 ;  /* 0x0000003000317213 */ /* 0x000fe20000000000 */
[----:B------:R1:W3:Y:S01]  /*0a10*/  F2I.FTZ.U32.TRUNC.NTZ R11, R10 ;  /* 0x0000000a000b7305 */ /* 0x0002e2000021f000 */
[----:B0-----:R-:W-:Y:S01]  /*0a20*/  IMAD.MOV.U32 R12, RZ, RZ, RZ ;  /* 0x000000ffff0c7224 */ /* 0x001fe200078e00ff */
[----:B------:R-:W-:-:S02]  /*0a30*/  SHF.R.S32.HI R53, RZ, 0x2, R0 ;  /* 0x00000002ff357819 */ /* 0x000fc40000011400 */
[C---:B------:R-:W-:Y:S02]  /*0a40*/  LOP3.LUT R63, R0.reuse, 0x1f, RZ, 0xc0, !PT ;  /* 0x0000001f003f7812 */ /* 0x040fe400078ec0ff */
[----:B------:R-:W-:Y:S01]  /*0a50*/  SGXT R53, R53, 0x1 ;  /* 0x000000013535781a */ /* 0x000fe20000000200 */
[--C-:B--2---:R-:W-:Y:S01]  /*0a60*/  IMAD.MOV R26, RZ, RZ, -R13.reuse ;  /* 0x000000ffff1a7224 */ /* 0x104fe200078e0a0d */
[----:B------:R-:W-:Y:S01]  /*0a70*/  LOP3.LUT R62, R0, 0x7f, RZ, 0xc0, !PT ;  /* 0x0000007f003e7812 */ /* 0x000fe200078ec0ff */
[----:B-1----:R-:W-:Y:S02]  /*0a80*/  IMAD.MOV.U32 R10, RZ, RZ, RZ ;  /* 0x000000ffff0a7224 */ /* 0x002fe400078e00ff */
[----:B------:R-:W-:Y:S01]  /*0a90*/  IMAD R7, R26, R37, RZ ;  /* 0x000000251a077224 */ /* 0x000fe200078e02ff */
[----:B------:R-:W-:Y:S01]  /*0aa0*/  LOP3.LUT R61, R62, 0x10, RZ, 0x3c, !PT ;  /* 0x000000103e3d7812 */ /* 0x000fe200078e3cff */
[----:B------:R-:W-:Y:S02]  /*0ab0*/  VIADD R26, R36, 0x3c ;  /* 0x0000003c241a7836 */ /* 0x000fe40000000000 */
[----:B------:R-:W-:-:S03]  /*0ac0*/  IMAD.HI.U32 R12, R13, R7, R12 ;  /* 0x000000070d0c7227 */ /* 0x000fc600078e000c */
[----:B------:R-:W-:Y:S01]  /*0ad0*/  IABS R24, R26 ;  /* 0x0000001a00187213 */ /* 0x000fe20000000000 */
[----:B---3--:R-:W-:Y:S01]  /*0ae0*/  IMAD.MOV R25, RZ, RZ, -R11 ;  /* 0x000000ffff197224 */ /* 0x008fe200078e0a0b */
[----:B------:R-:W-:Y:S01]  /*0af0*/  ISETP.GE.AND P0, PT, R26, RZ, PT ;  /* 0x000000ff1a00720c */ /* 0x000fe20003f06270 */
[----:B------:R-:W-:-:S04]  /*0b00*/  IMAD.HI.U32 R13, R12, R28, RZ ;  /* 0x0000001c0c0d7227 */ /* 0x000fc800078e00ff */
[----:B------:R-:W-:Y:S02]  /*0b10*/  IMAD.MOV R13, RZ, RZ, -R13 ;  /* 0x000000ffff0d7224 */ /* 0x000fe400078e0a0d */
[----:B------:R-:W-:Y:S01]  /*0b20*/  IMAD R7, R25, R8, RZ ;  /* 0x0000000819077224 */ /* 0x000fe200078e02ff */
[----:B------:R-:W-:Y:S01]  /*0b30*/  IABS R25, R27 ;  /* 0x0000001b00197213 */ /* 0x000fe20000000000 */
[----:B------:R-:W-:Y:S02]  /*0b40*/  IMAD R28, R37, R13, R28 ;  /* 0x0000000d251c7224 */ /* 0x000fe400078e021c */
[----:B------:R-:W-:Y:S01]  /*0b50*/  IMAD.HI.U32 R11, R11, R7, R10 ;  /* 0x000000070b0b7227 */ /* 0x000fe200078e000a */
[----:B------:R-:W-:Y:S02]  /*0b60*/  SHF.R.S32.HI R7, RZ, 0x1f, R64 ;  /* 0x0000001fff077819 */ /* 0x000fe40000011440 */
[----:B------:R-:W-:Y:S01]  /*0b70*/  ISETP.GT.U32.AND P1, PT, R37, R28, PT ;  /* 0x0000001c2500720c */ /* 0x000fe20003f24070 */
[----:B------:R-:W-:Y:S01]  /*0b80*/  IMAD R63, R63, UR6, RZ ;  /* 0x000000063f3f7c24 */ /* 0x000fe2000f8e02ff */
[----:B------:R-:W-:Y:S01]  /*0b90*/  LEA.HI R64, R7, R64, RZ, 0x5 ;  /* 0x0000004007407211 */ /* 0x000fe200078f28ff */
[----:B------:R-:W-:-:S03]  /*0ba0*/  IMAD.HI.U32 R10, R11, R24, RZ ;  /* 0x000000180b0a7227 */ /* 0x000fc600078e00ff */
[----:B------:R-:W-:Y:S01]  /*0bb0*/  SHF.R.S32.HI R64, RZ, 0x5, R64 ;  /* 0x00000005ff407819 */ /* 0x000fe20000011440 */
[----:B------:R-:W-:-:S04]  /*0bc0*/  IMAD.HI.U32 R12, R11, R25, RZ ;  /* 0x000000190b0c7227 */ /* 0x000fc800078e00ff */
[----:B------:R-:W-:Y:S01]  /*0bd0*/  IMAD.MOV R7, RZ, RZ, -R10 ;  /* 0x000000ffff077224 */ /* 0x000fe200078e0a0a */
[----:B------:R-:W-:Y:S01]  /*0be0*/  LOP3.LUT R10, R9, 0x34, RZ, 0xfc, !PT ;  /* 0x00000034090a7812 */ /* 0x000fe200078efcff */
[----:B------:R-:W-:Y:S02]  /*0bf0*/  @!P1 IMAD.IADD R28, R28, 0x1, -R37 ;  /* 0x000000011c1c9824 */ /* 0x000fe400078e0a25 */
[----:B------:R-:W-:Y:S01]  /*0c00*/  IMAD.MOV R12, RZ, RZ, -R12 ;  /* 0x000000ffff0c7224 */ /* 0x000fe200078e0a0c */
[----:B------:R-:W-:Y:S01]  /*0c10*/  ISETP.GE.AND P5, PT, R10, RZ, PT ;  /* 0x000000ff0a00720c */ /* 0x000fe20003fa6270 */
[C---:B------:R-:W-:Y:S01]  /*0c20*/  IMAD R7, R8.reuse, R7, R24 ;  /* 0x0000000708077224 */ /* 0x040fe200078e0218 */
[----:B------:R-:W-:Y:S01]  /*0c30*/  ISETP.GT.U32.AND P1, PT, R37, R28, PT ;  /* 0x0000001c2500720c */ /* 0x000fe20003f24070 */
[----:B------:R-:W-:Y:S01]  /*0c40*/  IMAD R13, R8, R12, R25 ;  /* 0x0000000c080d7224 */ /* 0x000fe200078e0219 */
[----:B------:R-:W-:Y:S01]  /*0c50*/  IABS R25, R10 ;  /* 0x0000000a00197213 */ /* 0x000fe20000000000 */
[----:B------:R-:W-:Y:S01]  /*0c60*/  IMAD.HI.U32 R24, R11, R30, RZ ;  /* 0x0000001e0b187227 */ /* 0x000fe200078e00ff */
[----:B------:R-:W-:-:S03]  /*0c70*/  LOP3.LUT R12, R9, 0x30, RZ, 0xfc, !PT ;  /* 0x00000030090c7812 */ /* 0x000fc600078efcff */
[C---:B------:R-:W-:Y:S01]  /*0c80*/  IMAD.HI.U32 R10, R11.reuse, R25, RZ ;  /* 0x000000190b0a7227 */ /* 0x040fe200078e00ff */
[----:B------:R-:W-:Y:S02]  /*0c90*/  IABS R29, R12 ;  /* 0x0000000c001d7213 */ /* 0x000fe40000000000 */
[----:B------:R-:W-:Y:S01]  /*0ca0*/  ISETP.GE.AND P4, PT, R12, RZ, PT ;  /* 0x000000ff0c00720c */ /* 0x000fe20003f86270 */
[----:B------:R-:W-:Y:S02]  /*0cb0*/  IMAD.MOV R27, RZ, RZ, -R10 ;  /* 0x000000ffff1b7224 */ /* 0x000fe400078e0a0a */
[----:B------:R-:W-:Y:S01]  /*0cc0*/  @!P1 IMAD.IADD R28, R28, 0x1, -R37 ;  /* 0x000000011c1c9824 */ /* 0x000fe200078e0a25 */
[----:B------:R-:W-:Y:S01]  /*0cd0*/  ISETP.GT.U32.AND P1, PT, R8, R7, PT ;  /* 0x000000070800720c */ /* 0x000fe20003f24070 */
[----:B------:R-:W-:-:S04]  /*0ce0*/  IMAD.HI.U32 R10, R11, R34, RZ ;  /* 0x000000220b0a7227 */ /* 0x000fc800078e00ff */
[----:B------:R-:W-:Y:S02]  /*0cf0*/  IMAD.MOV R35, RZ, RZ, -R10 ;  /* 0x000000ffff237224 */ /* 0x000fe400078e0a0a */
[----:B------:R-:W-:Y:S02]  /*0d00*/  IMAD.MOV.U32 R10, RZ, RZ, R28 ;  /* 0x000000ffff0a7224 */ /* 0x000fe400078e001c */
[C---:B------:R-:W-:Y:S02]  /*0d10*/  IMAD R25, R8.reuse, R27, R25 ;  /* 0x0000001b08197224 */ /* 0x040fe400078e0219 */
[----:B------:R-:W-:Y:S01]  /*0d20*/  @!P6 IMAD.MOV R10, RZ, RZ, -R10 ;  /* 0x000000ffff0ae224 */ /* 0x000fe200078e0a0a */
[C---:B------:R-:W-:Y:S01]  /*0d30*/  ISETP.GT.U32.AND P6, PT, R8.reuse, R13, PT ;  /* 0x0000000d0800720c */ /* 0x040fe20003fc4070 */
[----:B------:R-:W-:Y:S01]  /*0d40*/  @!P1 IMAD.IADD R7, R7, 0x1, -R8 ;  /* 0x0000000107079824 */ /* 0x000fe200078e0a08 */
[----:B------:R-:W-:Y:S01]  /*0d50*/  @!P2 LOP3.LUT R10, RZ, R14, RZ, 0x33, !PT ;  /* 0x0000000eff0aa212 */ /* 0x000fe200078e33ff */
[----:B------:R-:W-:Y:S01]  /*0d60*/  IMAD.HI.U32 R12, R11, R29, RZ ;  /* 0x0000001d0b0c7227 */ /* 0x000fe200078e00ff */
[----:B------:R-:W-:-:S02]  /*0d70*/  ISETP.GT.U32.AND P2, PT, R8, R25, PT ;  /* 0x000000190800720c */ /* 0x000fc40003f44070 */
[----:B------:R-:W-:Y:S01]  /*0d80*/  ISETP.GT.U32.AND P1, PT, R8, R7, PT ;  /* 0x000000070800720c */ /* 0x000fe20003f24070 */
[----:B------:R-:W-:-:S04]  /*0d90*/  IMAD.HI.U32 R26, R11, R32, RZ ;  /* 0x000000200b1a7227 */ /* 0x000fc800078e00ff */
[----:B------:R-:W-:Y:S02]  /*0da0*/  IMAD.MOV R12, RZ, RZ, -R12 ;  /* 0x000000ffff0c7224 */ /* 0x000fe400078e0a0c */
[----:B------:R-:W-:Y:S02]  /*0db0*/  IMAD.MOV R31, RZ, RZ, -R24 ;  /* 0x000000ffff1f7224 */ /* 0x000fe400078e0a18 */
[----:B------:R-:W-:Y:S02]  /*0dc0*/  IMAD.MOV R33, RZ, RZ, -R26 ;  /* 0x000000ffff217224 */ /* 0x000fe400078e0a1a */
[----:B------:R-:W-:Y:S01]  /*0dd0*/  VIADD R24, R36, 0x1c ;  /* 0x0000001c24187836 */ /* 0x000fe20000000000 */
[----:B------:R-:W-:Y:S01]  /*0de0*/  LOP3.LUT R36, R9, 0x10, RZ, 0xfc, !PT ;  /* 0x0000001009247812 */ /* 0x000fe200078efcff */
[----:B------:R-:W-:Y:S02]  /*0df0*/  @!P6 IMAD.IADD R13, R13, 0x1, -R8 ;  /* 0x000000010d0de824 */ /* 0x000fe400078e0a08 */
[C---:B------:R-:W-:Y:S01]  /*0e00*/  IMAD R27, R8.reuse, R12, R29 ;  /* 0x0000000c081b7224 */ /* 0x040fe200078e021d */
[----:B------:R-:W-:Y:S01]  /*0e10*/  IABS R37, R24 ;  /* 0x0000001800257213 */ /* 0x000fe20000000000 */
[C---:B------:R-:W-:Y:S01]  /*0e20*/  IMAD R29, R8.reuse, R31, R30 ;  /* 0x0000001f081d7224 */ /* 0x040fe200078e021e */
[C---:B------:R-:W-:Y:S01]  /*0e30*/  ISETP.GT.U32.AND P6, PT, R8.reuse, R13, PT ;  /* 0x0000000d0800720c */ /* 0x040fe20003fc4070 */
[C---:B------:R-:W-:Y:S01]  /*0e40*/  IMAD R31, R8.reuse, R33, R32 ;  /* 0x00000021081f7224 */ /* 0x040fe200078e0220 */
[----:B------:R-:W-:Y:S01]  /*0e50*/  LOP3.LUT R30, R9, 0x20, RZ, 0xfc, !PT ;  /* 0x00000020091e7812 */ /* 0x000fe200078efcff */
[--C-:B------:R-:W-:Y:S01]  /*0e60*/  @!P1 IMAD.IADD R7, R7, 0x1, -R8.reuse ;  /* 0x0000000107079824 */ /* 0x100fe200078e0a08 */
[C---:B------:R-:W-:Y:S01]  /*0e70*/  ISETP.GT.U32.AND P1, PT, R8.reuse, R27, PT ;  /* 0x0000001b0800720c */ /* 0x040fe20003f24070 */
[----:B------:R-:W-:Y:S01]  /*0e80*/  @!P2 IMAD.IADD R25, R25, 0x1, -R8 ;  /* 0x000000011919a824 */ /* 0x000fe200078e0a08 */
[----:B------:R-:W-:Y:S01]  /*0e90*/  ISETP.GT.U32.AND P2, PT, R8, R31, PT ;  /* 0x0000001f0800720c */ /* 0x000fe20003f44070 */
[----:B------:R-:W-:Y:S01]  /*0ea0*/  IMAD.HI.U32 R14, R11, R37, RZ ;  /* 0x000000250b0e7227 */ /* 0x000fe200078e00ff */
[----:B------:R-:W-:-:S02]  /*0eb0*/  LOP3.LUT R32, R9, 0x18, RZ, 0xfc, !PT ;  /* 0x0000001809207812 */ /* 0x000fc400078efcff */
[----:B------:R-:W-:Y:S01]  /*0ec0*/  IABS R43, R36 ;  /* 0x00000024002b7213 */ /* 0x000fe20000000000 */
[C---:B------:R-:W-:Y:S01]  /*0ed0*/  IMAD R33, R8.reuse, R35, R34 ;  /* 0x0000002308217224 */ /* 0x040fe200078e0222 */
[----:B------:R-:W-:Y:S01]  /*0ee0*/  IABS R35, R30 ;  /* 0x0000001e00237213 */ /* 0x000fe20000000000 */
[----:B------:R-:W-:Y:S01]  /*0ef0*/  IMAD.MOV R14, RZ, RZ, -R14 ;  /* 0x000000ffff0e7224 */ /* 0x000fe200078e0a0e */
[----:B------:R-:W-:Y:S01]  /*0f00*/  IABS R39, R32 ;  /* 0x0000002000277213 */ /* 0x000fe20000000000 */
[----:B------:R-:W-:Y:S01]  /*0f10*/  @!P6 IMAD.IADD R13, R13, 0x1, -R8 ;  /* 0x000000010d0de824 */ /* 0x000fe200078e0a08 */
[C---:B------:R-:W-:Y:S01]  /*0f20*/  ISETP.GT.U32.AND P6, PT, R8.reuse, R29, PT ;  /* 0x0000001d0800720c */ /* 0x040fe20003fc4070 */
[----:B------:R-:W-:Y:S01]  /*0f30*/  IMAD R37, R8, R14, R37 ;  /* 0x0000000e08257224 */ /* 0x000fe200078e0225 */
[----:B------:R-:W-:Y:S01]  /*0f40*/  LOP3.LUT R34, R9, 0x14, RZ, 0xfc, !PT ;  /* 0x0000001409227812 */ /* 0x000fe200078efcff */
[----:B------:R-:W-:-:S03]  /*0f50*/  IMAD.HI.U32 R12, R11, R35, RZ ;  /* 0x000000230b0c7227 */ /* 0x000fc600078e00ff */
[----:B------:R-:W-:Y:S01]  /*0f60*/  IABS R41, R34 ;  /* 0x0000002200297213 */ /* 0x000fe20000000000 */
[--C-:B------:R-:W-:Y:S01]  /*0f70*/  @!P1 IMAD.IADD R27, R27, 0x1, -R8.reuse ;  /* 0x000000011b1b9824 */ /* 0x100fe200078e0a08 */
[C---:B------:R-:W-:Y:S01]  /*0f80*/  ISETP.GT.U32.AND P1, PT, R8.reuse, R33, PT ;  /* 0x000000210800720c */ /* 0x040fe20003f24070 */
[----:B------:R-:W-:Y:S01]  /*0f90*/  @!P2 IMAD.IADD R31, R31, 0x1, -R8 ;  /* 0x000000011f1fa824 */ /* 0x000fe200078e0a08 */
[----:B------:R-:W-:Y:S01]  /*0fa0*/  ISETP.GT.U32.AND P2, PT, R8, R37, PT ;  /* 0x000000250800720c */ /* 0x000fe20003f44070 */
[----:B------:R-:W-:-:S04]  /*0fb0*/  IMAD.HI.U32 R26, R11, R39, RZ ;  /* 0x000000270b1a7227 */ /* 0x000fc800078e00ff */
[----:B------:R-:W-:Y:S02]  /*0fc0*/  IMAD.MOV R12, RZ, RZ, -R12 ;  /* 0x000000ffff0c7224 */ /* 0x000fe400078e0a0c */
[----:B------:R-:W-:Y:S02]  /*0fd0*/  IMAD.MOV R26, RZ, RZ, -R26 ;  /* 0x000000ffff1a7224 */ /* 0x000fe400078e0a1a */
[----:B------:R-:W-:Y:S02]  /*0fe0*/  IMAD R35, R8, R12, R35 ;  /* 0x0000000c08237224 */ /* 0x000fe400078e0223 */
[----:B------:R-:W-:-:S04]  /*0ff0*/  IMAD.HI.U32 R28, R11, R41, RZ ;  /* 0x000000290b1c7227 */ /* 0x000fc800078e00ff */
[C---:B------:R-:W-:Y:S02]  /*1000*/  IMAD R39, R8.reuse, R26, R39 ;  /* 0x0000001a08277224 */ /* 0x040fe400078e0227 */
[----:B------:R-:W-:Y:S01]  /*1010*/  @!P6 IMAD.IADD R29, R29, 0x1, -R8 ;  /* 0x000000011d1de824 */ /* 0x000fe200078e0a08 */
[----:B------:R-:W-:Y:S01]  /*1020*/  ISETP.GT.U32.AND P6, PT, R8, R35, PT ;  /* 0x000000230800720c */ /* 0x000fe20003fc4070 */
[----:B------:R-:W-:Y:S02]  /*1030*/  IMAD.MOV R28, RZ, RZ, -R28 ;  /* 0x000000ffff1c7224 */ /* 0x000fe400078e0a1c */
[----:B------:R-:W-:-:S04]  /*1040*/  IMAD.HI.U32 R12, R11, R43, RZ ;  /* 0x0000002b0b0c7227 */ /* 0x000fc800078e00ff */
[--C-:B------:R-:W-:Y:S01]  /*1050*/  @!P1 IMAD.IADD R33, R33, 0x1, -R8.reuse ;  /* 0x0000000121219824 */ /* 0x100fe200078e0a08 */
[C---:B------:R-:W-:Y:S01]  /*1060*/  ISETP.GT.U32.AND P1, PT, R8.reuse, R39, PT ;  /* 0x000000270800720c */ /* 0x040fe20003f24070 */
[----:B------:R-:W-:Y:S01]  /*1070*/  @!P2 IMAD.IADD R37, R37, 0x1, -R8 ;  /* 0x000000012525a824 */ /* 0x000fe200078e0a08 */
[C---:B------:R-:W-:Y:S01]  /*1080*/  ISETP.GT.U32.AND P2, PT, R8.reuse, R27, PT ;  /* 0x0000001b0800720c */ /* 0x040fe20003f44070 */
[----:B------:R-:W-:Y:S02]  /*1090*/  IMAD R41, R8, R28, R41 ;  /* 0x0000001c08297224 */ /* 0x000fe400078e0229 */
[----:B------:R-:W-:-:S04]  /*10a0*/  IMAD.HI.U32 R14, R11, R45, RZ ;  /* 0x0000002d0b0e7227 */ /* 0x000fc800078e00ff */
[----:B------:R-:W-:-:S04]  /*10b0*/  IMAD.HI.U32 R26, R11, R47, RZ ;  /* 0x0000002f0b1a7227 */ /* 0x000fc800078e00ff */
[----:B------:R-:W-:-:S04]  /*10c0*/  IMAD.HI.U32 R28, R11, R51, RZ ;  /* 0x000000330b1c7227 */ /* 0x000fc800078e00ff */
[----:B------:R-:W-:Y:S02]  /*10d0*/  IMAD.MOV R12, RZ, RZ, -R12 ;  /* 0x000000ffff0c7224 */ /* 0x000fe400078e0a0c */
[----:B------:R-:W-:-:S04]  /*10e0*/  IMAD.HI.U32 R11, R11, R49, RZ ;  /* 0x000000310b0b7227 */ /* 0x000fc800078e00ff */
[C---:B------:R-:W-:Y:S02]  /*10f0*/  IMAD R43, R8.reuse, R12, R43 ;  /* 0x0000000c082b7224 */ /* 0x040fe400078e022b */
[----:B------:R-:W-:Y:S02]  /*1100*/  IMAD.MOV R12, RZ, RZ, -R11 ;  /* 0x000000ffff0c7224 */ /* 0x000fe400078e0a0b */
[--C-:B------:R-:W-:Y:S01]  /*1110*/  @!P6 IMAD.IADD R35, R35, 0x1, -R8.reuse ;  /* 0x000000012323e824 */ /* 0x100fe200078e0a08 */
[C---:B------:R-:W-:Y:S01]  /*1120*/  ISETP.GT.U32.AND P6, PT, R8.reuse, R25, PT ;  /* 0x000000190800720c */ /* 0x040fe20003fc4070 */
[----:B------:R-:W-:Y:S02]  /*1130*/  IMAD.MOV.U32 R11, RZ, RZ, R7 ;  /* 0x000000ffff0b7224 */ /* 0x000fe400078e0007 */
[--C-:B------:R-:W-:Y:S01]  /*1140*/  @!P1 IMAD.IADD R39, R39, 0x1, -R8.reuse ;  /* 0x0000000127279824 */ /* 0x100fe200078e0a08 */
[C---:B------:R-:W-:Y:S01]  /*1150*/  ISETP.GT.U32.AND P1, PT, R8.reuse, R29, PT ;  /* 0x0000001d0800720c */ /* 0x040fe20003f24070 */
[----:B------:R-:W-:Y:S01]  /*1160*/  @!P2 IMAD.IADD R27, R27, 0x1, -R8 ;  /* 0x000000011b1ba824 */ /* 0x000fe200078e0a08 */
[C---:B------:R-:W-:Y:S01]  /*1170*/  ISETP.GT.U32.AND P2, PT, R8.reuse, R31, PT ;  /* 0x0000001f0800720c */ /* 0x040fe20003f44070 */
[----:B------:R-:W-:Y:S01]  /*1180*/  @!P0 IMAD.MOV R11, RZ, RZ, -R11 ;  /* 0x000000ffff0b8224 */ /* 0x000fe200078e0a0b */
[----:B------:R-:W-:Y:S01]  /*1190*/  ISETP.GT.U32.AND P0, PT, R8, R33, PT ;  /* 0x000000210800720c */ /* 0x000fe20003f04070 */
[----:B------:R-:W-:-:S02]  /*11a0*/  IMAD.MOV R14, RZ, RZ, -R14 ;  /* 0x000000ffff0e7224 */ /* 0x000fc400078e0a0e */
[----:B------:R-:W-:Y:S02]  /*11b0*/  IMAD.MOV R28, RZ, RZ, -R28 ;  /* 0x000000ffff1c7224 */ /* 0x000fe400078e0a1c */
[C---:B------:R-:W-:Y:S02]  /*11c0*/  IMAD R45, R8.reuse, R14, R45 ;  /* 0x0000000e082d7224 */ /* 0x040fe400078e022d */
[C---:B------:R-:W-:Y:S02]  /*11d0*/  IMAD R51, R8.reuse, R28, R51 ;  /* 0x0000001c08337224 */ /* 0x040fe400078e0233 */
[--C-:B------:R-:W-:Y:S01]  /*11e0*/  @!P6 IMAD.IADD R25, R25, 0x1, -R8.reuse ;  /* 0x000000011919e824 */ /* 0x100fe200078e0a08 */
[C---:B------:R-:W-:Y:S01]  /*11f0*/  ISETP.GT.U32.AND P6, PT, R8.reuse, R37, PT ;  /* 0x000000250800720c */ /* 0x040fe20003fc4070 */
[----:B------:R-:W-:Y:S01]  /*1200*/  @!P4 IMAD.MOV R27, RZ, RZ, -R27 ;  /* 0x000000ffff1bc224 */ /* 0x000fe200078e0a1b */
[C---:B------:R-:W-:Y:S01]  /*1210*/  ISETP.GT.U32.AND P4, PT, R8.reuse, R41, PT ;  /* 0x000000290800720c */ /* 0x040fe20003f84070 */
[----:B------:R-:W-:Y:S01]  /*1220*/  @!P5 IMAD.MOV R25, RZ, RZ, -R25 ;  /* 0x000000ffff19d224 */ /* 0x000fe200078e0a19 */
[C---:B------:R-:W-:Y:S01]  /*1230*/  ISETP.GT.U32.AND P5, PT, R8.reuse, R39, PT ;  /* 0x000000270800720c */ /* 0x040fe20003fa4070 */
[--C-:B------:R-:W-:Y:S01]  /*1240*/  @!P1 IMAD.IADD R29, R29, 0x1, -R8.reuse ;  /* 0x000000011d1d9824 */ /* 0x100fe200078e0a08 */
[C---:B------:R-:W-:Y:S01]  /*1250*/  ISETP.GT.U32.AND P1, PT, R8.reuse, R43, PT ;  /* 0x0000002b0800720c */ /* 0x040fe20003f24070 */
[--C-:B------:R-:W-:Y:S01]  /*1260*/  @!P2 IMAD.IADD R31, R31, 0x1, -R8.reuse ;  /* 0x000000011f1fa824 */ /* 0x100fe200078e0a08 */
[C---:B------:R-:W-:Y:S01]  /*1270*/  ISETP.GT.U32.AND P2, PT, R8.reuse, R45, PT ;  /* 0x0000002d0800720c */ /* 0x040fe20003f44070 */
[----:B------:R-:W-:Y:S01]  /*1280*/  @!P0 IMAD.IADD R33, R33, 0x1, -R8 ;  /* 0x0000000121218824 */ /* 0x000fe200078e0a08 */
[----:B------:R-:W-:Y:S01]  /*1290*/  ISETP.GT.U32.AND P0, PT, R8, R51, PT ;  /* 0x000000330800720c */ /* 0x000fe20003f04070 */
[----:B------:R-:W-:-:S02]  /*12a0*/  IMAD.MOV R26, RZ, RZ, -R26 ;  /* 0x000000ffff1a7224 */ /* 0x000fc400078e0a1a */
[----:B------:R-:W-:Y:S01]  /*12b0*/  @!P3 IMAD.MOV R13, RZ, RZ, -R13 ;  /* 0x000000ffff0db224 */ /* 0x000fe200078e0a0d */
[C---:B------:R-:W-:Y:S01]  /*12c0*/  ISETP.GT.U32.AND P3, PT, R8.reuse, R35, PT ;  /* 0x000000230800720c */ /* 0x040fe20003f64070 */
[C---:B------:R-:W-:Y:S02]  /*12d0*/  IMAD R47, R8.reuse, R26, R47 ;  /* 0x0000001a082f7224 */ /* 0x040fe400078e022f */
[C---:B------:R-:W-:Y:S02]  /*12e0*/  IMAD R49, R8.reuse, R12, R49 ;  /* 0x0000000c08317224 */ /* 0x040fe400078e0231 */
[--C-:B------:R-:W-:Y:S01]  /*12f0*/  @!P6 IMAD.IADD R37, R37, 0x1, -R8.reuse ;  /* 0x000000012525e824 */ /* 0x100fe200078e0a08 */
[----:B------:R-:W-:Y:S01]  /*1300*/  ISETP.GT.U32.AND P6, PT, R8, R47, PT ;  /* 0x0000002f0800720c */ /* 0x000fe20003fc4070 */
[--C-:B------:R-:W-:Y:S01]  /*1310*/  @!P5 IMAD.IADD R39, R39, 0x1, -R8.reuse ;  /* 0x000000012727d824 */ /* 0x100fe200078e0a08 */
[----:B------:R-:W-:Y:S01]  /*1320*/  ISETP.GE.AND P5, PT, R38, RZ, PT ;  /* 0x000000ff2600720c */ /* 0x000fe20003fa6270 */
[--C-:B------:R-:W-:Y:S01]  /*1330*/  @!P4 IMAD.IADD R41, R41, 0x1, -R8.reuse ;  /* 0x000000012929c824 */ /* 0x100fe200078e0a08 */
[----:B------:R-:W-:Y:S01]  /*1340*/  ISETP.GT.U32.AND P4, PT, R8, R49, PT ;  /* 0x000000310800720c */ /* 0x000fe20003f84070 */
[--C-:B------:R-:W-:Y:S01]  /*1350*/  @!P1 IMAD.IADD R43, R43, 0x1, -R8.reuse ;  /* 0x000000012b2b9824 */ /* 0x100fe200078e0a08 */
[----:B------:R-:W-:Y:S01]  /*1360*/  ISETP.GE.AND P1, PT, R40, RZ, PT ;  /* 0x000000ff2800720c */ /* 0x000fe20003f26270 */
[--C-:B------:R-:W-:Y:S01]  /*1370*/  @!P2 IMAD.IADD R45, R45, 0x1, -R8.reuse ;  /* 0x000000012d2da824 */ /* 0x100fe200078e0a08 */
[----:B------:R-:W-:Y:S01]  /*1380*/  ISETP.GE.AND P2, PT, R42, RZ, PT ;  /* 0x000000ff2a00720c */ /* 0x000fe20003f46270 */
[--C-:B------:R-:W-:Y:S01]  /*1390*/  @!P0 IMAD.IADD R51, R51, 0x1, -R8.reuse ;  /* 0x0000000133338824 */ /* 0x100fe200078e0a08 */
[----:B------:R-:W-:Y:S01]  /*13a0*/  ISETP.GE.AND P0, PT, R30, RZ, PT ;  /* 0x000000ff1e00720c */ /* 0x000fe20003f06270 */
[--C-:B------:R-:W-:Y:S01]  /*13b0*/  @!P3 IMAD.IADD R35, R35, 0x1, -R8.reuse ;  /* 0x000000012323b824 */ /* 0x100fe200078e0a08 */
[----:B------:R-:W-:Y:S01]  /*13c0*/  ISETP.GE.AND P3, PT, R24, RZ, PT ;  /* 0x000000ff1800720c */ /* 0x000fe20003f66270 */
[----:B------:R-:W-:Y:S01]  /*13d0*/  @!P6 IMAD.IADD R47, R47, 0x1, -R8 ;  /* 0x000000012f2fe824 */ /* 0x000fe200078e0a08 */
[----:B------:R-:W-:Y:S01]  /*13e0*/  ISETP.GE.AND P6, PT, R32, RZ, PT ;  /* 0x000000ff2000720c */ /* 0x000fe20003fc6270 */
[----:B------:R-:W-:-:S02]  /*13f0*/  @!P5 IMAD.MOV R29, RZ, RZ, -R29 ;  /* 0x000000ffff1dd224 */ /* 0x000fc400078e0a1d */
[--C-:B------:R-:W-:Y:S01]  /*1400*/  @!P4 IMAD.IADD R49, R49, 0x1, -R8.reuse ;  /* 0x000000013131c824 */ /* 0x100fe200078e0a08 */
[C---:B------:R-:W-:Y:S01]  /*1410*/  ISETP.GT.U32.AND P4, PT, R8.reuse, R41, PT ;  /* 0x000000290800720c */ /* 0x040fe20003f84070 */
[----:B------:R-:W-:Y:S01]  /*1420*/  @!P1 IMAD.MOV R31, RZ, RZ, -R31 ;  /* 0x000000ffff1f9224 */ /* 0x000fe200078e0a1f */
        /* <DEDUP_REMOVED lines=8> */
[----:B------:R-:W-:Y:S01]  /*14b0*/  ISETP.GT.U32.AND P3, PT, R8, R49, PT ;  /* 0x000000310800720c */ /* 0x000fe20003f64070 */
[----:B------:R-:W-:Y:S01]  /*14c0*/  IMAD R66, R10, UR5, RZ ;  /* 0x000000050a427c24 */ /* 0x000fe2000f8e02ff */
[----:B------:R-:W-:Y:S01]  /*14d0*/  ISETP.GE.AND P6, PT, R9, RZ, PT ;  /* 0x000000ff0900720c */ /* 0x000fe20003fc6270 */
        /* <DEDUP_REMOVED lines=11> */
[----:B------:R-:W-:Y:S01]  /*1590*/  ISETP.NE.AND P3, PT, R15, RZ, PT ;  /* 0x000000ff0f00720c */ /* 0x000fe20003f65270 */
[----:B------:R-:W-:Y:S01]  /*15a0*/  @!P6 IMAD.MOV R51, RZ, RZ, -R51 ;  /* 0x000000ffff33e224 */ /* 0x000fe200078e0a33 */
[----:B------:R-:W-:Y:S01]  /*15b0*/  LOP3.LUT R8, RZ, R15, RZ, 0x33, !PT ;  /* 0x0000000fff087212 */ /* 0x000fe200078e33ff */
[----:B------:R-:W-:Y:S01]  /*15c0*/  @!P4 IMAD.MOV R41, RZ, RZ, -R41 ;  /* 0x000000ffff29c224 */ /* 0x000fe200078e0a29 */
[----:B------:R-:W-:Y:S01]  /*15d0*/  UIADD3 UR5, UR8, 0x800, URZ ;  /* 0x0000080008057890 */ /* 0x000fe2000fffe03f */
[----:B------:R-:W-:Y:S01]  /*15e0*/  @!P1 IMAD.MOV R43, RZ, RZ, -R43 ;  /* 0x000000ffff2b9224 */ /* 0x000fe200078e0a2b */
[C---:B------:R-:W-:Y:S01]  /*15f0*/  SEL R11, R8.reuse, R11, !P3 ;  /* 0x0000000b080b7207 */ /* 0x040fe20005800000 */
[----:B------:R-:W-:Y:S01]  /*1600*/  @!P2 IMAD.MOV R45, RZ, RZ, -R45 ;  /* 0x000000ffff2da224 */ /* 0x000fe200078e0a2d */
[C---:B------:R-:W-:Y:S01]  /*1610*/  SEL R13, R8.reuse, R13, !P3 ;  /* 0x0000000d080d7207 */ /* 0x040fe20005800000 */
[----:B------:R-:W-:Y:S01]  /*1620*/  @!P0 IMAD.MOV R47, RZ, RZ, -R47 ;  /* 0x000000ffff2f8224 */ /* 0x000fe200078e0a2f */
[C---:B------:R-:W-:Y:S01]  /*1630*/  SEL R25, R8.reuse, R25, !P3 ;  /* 0x0000001908197207 */ /* 0x040fe20005800000 */
[----:B------:R-:W-:Y:S01]  /*1640*/  @!P5 IMAD.MOV R49, RZ, RZ, -R49 ;  /* 0x000000ffff31d224 */ /* 0x000fe200078e0a31 */
[C---:B------:R-:W-:Y:S01]  /*1650*/  SEL R27, R8.reuse, R27, !P3 ;  /* 0x0000001b081b7207 */ /* 0x040fe20005800000 */
[----:B------:R-:W-:Y:S01]  /*1660*/  IMAD R11, R11, UR4, RZ ;  /* 0x000000040b0b7c24 */ /* 0x000fe2000f8e02ff */
[C---:B------:R-:W-:Y:S01]  /*1670*/  SEL R29, R8.reuse, R29, !P3 ;  /* 0x0000001d081d7207 */ /* 0x040fe20005800000 */
[----:B------:R-:W-:Y:S01]  /*1680*/  IMAD R13, R13, UR4, RZ ;  /* 0x000000040d0d7c24 */ /* 0x000fe2000f8e02ff */
[C---:B------:R-:W-:Y:S01]  /*1690*/  SEL R31, R8.reuse, R31, !P3 ;  /* 0x0000001f081f7207 */ /* 0x040fe20005800000 */
[----:B------:R-:W-:Y:S01]  /*16a0*/  IMAD R25, R25, UR4, RZ ;  /* 0x0000000419197c24 */ /* 0x000fe2000f8e02ff */
[----:B------:R-:W-:Y:S01]  /*16b0*/  SEL R33, R8, R33, !P3 ;  /* 0x0000002108217207 */ /* 0x000fe20005800000 */
[----:B------:R-:W-:Y:S01]  /*16c0*/  IMAD.SHL.U32 R7, R0, 0x20, RZ ;  /* 0x0000002000077824 */ /* 0x000fe200078e00ff */
[C---:B------:R-:W-:Y:S01]  /*16d0*/  SEL R35, R8.reuse, R35, !P3 ;  /* 0x0000002308237207 */ /* 0x040fe20005800000 */
[----:B------:R-:W-:Y:S01]  /*16e0*/  IMAD R27, R27, UR4, RZ ;  /* 0x000000041b1b7c24 */ /* 0x000fe2000f8e02ff */
        /* <DEDUP_REMOVED lines=14> */
[----:B------:R-:W-:Y:S01]  /*17d0*/  SEL R8, R8, R51, !P3 ;  /* 0x0000003308087207 */ /* 0x000fe20005800000 */
[----:B------:R-:W-:Y:S01]  /*17e0*/  IMAD R43, R43, UR4, RZ ;  /* 0x000000042b2b7c24 */ /* 0x000fe2000f8e02ff */
[----:B------:R-:W-:Y:S01]  /*17f0*/  SHF.R.S32.HI R98, RZ, 0x1f, R11 ;  /* 0x0000001fff627819 */ /* 0x000fe2000001140b */
[----:B------:R-:W-:Y:S01]  /*1800*/  IMAD R45, R45, UR4, RZ ;  /* 0x000000042d2d7c24 */ /* 0x000fe2000f8e02ff */
[----:B------:R-:W-:Y:S01]  /*1810*/  IADD3 R10, P3, R11, UR14, RZ ;  /* 0x0000000e0b0a7c10 */ /* 0x000fe2000ff7e0ff */
[----:B------:R-:W-:Y:S01]  /*1820*/  IMAD R47, R47, UR4, RZ ;  /* 0x000000042f2f7c24 */ /* 0x000fe2000f8e02ff */
[----:B------:R-:W0:Y:S01]  /*1830*/  LDC R11, c[0x0][0x238] ;  /* 0x00008e00ff0b7b82 */ /* 0x000e220000000800 */
[----:B------:R-:W-:Y:S01]  /*1840*/  SHF.R.S32.HI R102, RZ, 0x1f, R13 ;  /* 0x0000001fff667819 */ /* 0x000fe2000001140d */
[----:B------:R-:W-:Y:S01]  /*1850*/  IMAD R49, R49, UR4, RZ ;  /* 0x0000000431317c24 */ /* 0x000fe2000f8e02ff */
[----:B------:R-:W-:Y:S01]  /*1860*/  IADD3 R80, P2, R13, UR14, RZ ;  /* 0x0000000e0d507c10 */ /* 0x000fe2000ff5e0ff */
[----:B------:R-:W-:Y:S01]  /*1870*/  IMAD R8, R8, UR4, RZ ;  /* 0x0000000408087c24 */ /* 0x000fe2000f8e02ff */
[----:B------:R-:W-:Y:S01]  /*1880*/  SHF.R.S32.HI R106, RZ, 0x1f, R25 ;  /* 0x0000001fff6a7819 */ /* 0x000fe20000011419 */
[----:B------:R-:W-:Y:S01]  /*1890*/  USHF.R.U32.HI UR4, URZ, 0x4, UR8 ;  /* 0x000000043f047899 */ /* 0x000fe20008011608 */
[----:B------:R-:W-:Y:S01]  /*18a0*/  IADD3 R82, P1, R25, UR14, RZ ;  /* 0x0000000e19527c10 */ /* 0x000fe2000ff3e0ff */
[----:B------:R-:W-:Y:S01]  /*18b0*/  USHF.R.U32.HI UR5, URZ, 0x4, UR5 ;  /* 0x000000043f057899 */ /* 0x000fe20008011605 */
[----:B------:R-:W-:-:S02]  /*18c0*/  LOP3.LUT R12, R7, 0x760, RZ, 0xc0, !PT ;  /* 0x00000760070c7812 */ /* 0x000fc400078ec0ff */
[----:B------:R-:W-:Y:S02]  /*18d0*/  CS2R R24, SRZ ;  /* 0x0000000000187805 */ /* 0x000fe4000001ff00 */
[----:B------:R-:W-:Y:S02]  /*18e0*/  IADD3.X R98, R98, UR15, RZ, P3, !PT ;  /* 0x0000000f62627c10 */ /* 0x000fe40009ffe4ff */
[----:B------:R-:W-:Y:S02]  /*18f0*/  CS2R R50, SRZ ;  /* 0x0000000000327805 */ /* 0x000fe4000001ff00 */
[----:B------:R-:W-:Y:S01]  /*1900*/  IADD3.X R102, R102, UR15, RZ, P2, !PT ;  /* 0x0000000f66667c10 */ /* 0x000fe200097fe4ff */
[----:B------:R-:W-:Y:S01]  /*1910*/  USGXT.U32 UR4, UR4, 0xe ;  /* 0x0000000e0404789a */ /* 0x000fe20008000000 */
[----:B------:R-:W-:Y:S02]  /*1920*/  IADD3.X R106, R106, UR15, RZ, P1, !PT ;  /* 0x0000000f6a6a7c10 */ /* 0x000fe40008ffe4ff */
[----:B------:R-:W-:-:S02]  /*1930*/  SHF.R.S32.HI R110, RZ, 0x1f, R27 ;  /* 0x0000001fff6e7819 */ /* 0x000fc4000001141b */
[----:B------:R-:W-:Y:S02]  /*1940*/  IADD3 R84, P0, R27, UR14, RZ ;  /* 0x0000000e1b547c10 */ /* 0x000fe4000ff1e0ff */
[----:B------:R-:W-:Y:S02]  /*1950*/  CS2R R26, SRZ ;  /* 0x00000000001a7805 */ /* 0x000fe4000001ff00 */
[----:B------:R-:W-:Y:S02]  /*1960*/  SHF.R.S32.HI R114, RZ, 0x1f, R29 ;  /* 0x0000001fff727819 */ /* 0x000fe4000001141d */
[----:B------:R-:W-:Y:S01]  /*1970*/  IADD3 R86, P4, R29, UR14, RZ ;  /* 0x0000000e1d567c10 */ /* 0x000fe2000ff9e0ff */
[-C--:B0-----:R-:W-:Y:S01]  /*1980*/  IMAD R60, R60, R11.reuse, RZ ;  /* 0x0000000b3c3c7224 */ /* 0x081fe200078e02ff */
[----:B------:R-:W-:Y:S01]  /*1990*/  SHF.R.S32.HI R118, RZ, 0x1f, R31 ;  /* 0x0000001fff767819 */ /* 0x000fe2000001141f */
[-C--:B------:R-:W-:Y:S01]  /*19a0*/  IMAD R59, R59, R11.reuse, RZ ;  /* 0x0000000b3b3b7224 */ /* 0x080fe200078e02ff */
[----:B------:R-:W-:Y:S01]  /*19b0*/  IADD3 R88, P6, R31, UR14, RZ ;  /* 0x0000000e1f587c10 */ /* 0x000fe2000ffde0ff */
[-C--:B------:R-:W-:Y:S01]  /*19c0*/  IMAD R58, R58, R11.reuse, RZ ;  /* 0x0000000b3a3a7224 */ /* 0x080fe200078e02ff */
        /* <DEDUP_REMOVED lines=16> */
[----:B------:R-:W-:Y:S01]  /*1ad0*/  LOP3.LUT R12, R12, 0x90, R53, 0xf8, !PT ;  /* 0x000000900c0c7812 */ /* 0x000fe200078ef835 */
[-C--:B------:R-:W-:Y:S01]  /*1ae0*/  IMAD R17, R17, R11.reuse, RZ ;  /* 0x0000000b11117224 */ /* 0x080fe200078e02ff */
[----:B------:R-:W-:Y:S01]  /*1af0*/  IADD3.X R110, R110, UR15, RZ, P0, !PT ;  /* 0x0000000f6e6e7c10 */ /* 0x000fe200087fe4ff */
[-C--:B------:R-:W-:Y:S01]  /*1b00*/  IMAD R16, R16, R11.reuse, RZ ;  /* 0x0000000b10107224 */ /* 0x080fe200078e02ff */
[----:B------:R-:W-:Y:S01]  /*1b10*/  IADD3.X R114, R114, UR15, RZ, P4, !PT ;  /* 0x0000000f72727c10 */ /* 0x000fe2000a7fe4ff */
[----:B------:R-:W-:Y:S01]  /*1b20*/  IMAD.SHL.U32 R15, R11, 0x20, RZ ;  /* 0x000000200b0f7824 */ /* 0x000fe200078e00ff */
[----:B------:R-:W-:Y:S01]  /*1b30*/  IADD3.X R118, R118, UR15, RZ, P6, !PT ;  /* 0x0000000f76767c10 */ /* 0x000fe2000b7fe4ff */
[-C--:B------:R-:W-:Y:S01]  /*1b40*/  IMAD R14, R5, R11.reuse, RZ ;  /* 0x0000000b050e7224 */ /* 0x080fe200078e02ff */
[----:B------:R-:W-:Y:S01]  /*1b50*/  IADD3.X R122, R122, UR15, RZ, P5, !PT ;  /* 0x0000000f7a7a7c10 */ /* 0x000fe2000affe4ff */
[----:B------:R-:W-:Y:S01]  /*1b60*/  IMAD R13, R4, R11, RZ ;  /* 0x0000000b040d7224 */ /* 0x000fe200078e02ff */
[----:B------:R-:W-:-:S02]  /*1b70*/  IADD3.X R65, R65, UR15, RZ, P3, !PT ;  /* 0x0000000f41417c10 */ /* 0x000fc40009ffe4ff */
[----:B------:R-:W-:Y:S02]  /*1b80*/  CS2R R28, SRZ ;  /* 0x00000000001c7805 */ /* 0x000fe4000001ff00 */
[----:B------:R-:W-:Y:S02]  /*1b90*/  IADD3.X R69, R69, UR15, RZ, P2, !PT ;  /* 0x0000000f45457c10 */ /* 0x000fe400097fe4ff */
[----:B------:R-:W-:Y:S02]  /*1ba0*/  CS2R R30, SRZ ;  /* 0x00000000001e7805 */ /* 0x000fe4000001ff00 */
[----:B------:R-:W-:Y:S02]  /*1bb0*/  IADD3.X R73, R73, UR15, RZ, P1, !PT ;  /* 0x0000000f49497c10 */ /* 0x000fe40008ffe4ff */
[----:B------:R-:W-:Y:S02]  /*1bc0*/  CS2R R32, SRZ ;  /* 0x0000000000207805 */ /* 0x000fe4000001ff00 */
[----:B------:R-:W-:-:S02]  /*1bd0*/  SHF.R.S32.HI R78, RZ, 0x1f, R41 ;  /* 0x0000001fff4e7819 */ /* 0x000fc40000011429 */
[----:B------:R-:W-:Y:S02]  /*1be0*/  CS2R R34, SRZ ;  /* 0x0000000000227805 */ /* 0x000fe4000001ff00 */
[----:B------:R-:W-:Y:S02]  /*1bf0*/  IADD3 R112, P0, R41, UR14, RZ ;  /* 0x0000000e29707c10 */ /* 0x000fe4000ff1e0ff */
[----:B------:R-:W-:Y:S02]  /*1c00*/  CS2R R36, SRZ ;  /* 0x0000000000247805 */ /* 0x000fe4000001ff00 */
[----:B------:R-:W-:Y:S02]  /*1c10*/  SHF.R.S32.HI R76, RZ, 0x1f, R43 ;  /* 0x0000001fff4c7819 */ /* 0x000fe4000001142b */
[----:B------:R-:W-:Y:S02]  /*1c20*/  CS2R R38, SRZ ;  /* 0x0000000000267805 */ /* 0x000fe4000001ff00 */
[----:B------:R-:W-:-:S02]  /*1c30*/  IADD3 R116, P4, R43, UR14, RZ ;  /* 0x0000000e2b747c10 */ /* 0x000fc4000ff9e0ff */
[----:B------:R-:W-:Y:S02]  /*1c40*/  CS2R R40, SRZ ;  /* 0x0000000000287805 */ /* 0x000fe4000001ff00 */
[----:B------:R-:W-:Y:S02]  /*1c50*/  SHF.R.S32.HI R74, RZ, 0x1f, R45 ;  /* 0x0000001fff4a7819 */ /* 0x000fe4000001142d */
[----:B------:R-:W-:Y:S02]  /*1c60*/  CS2R R42, SRZ ;  /* 0x00000000002a7805 */ /* 0x000fe4000001ff00 */
[----:B------:R-:W-:Y:S02]  /*1c70*/  IADD3 R120, P6, R45, UR14, RZ ;  /* 0x0000000e2d787c10 */ /* 0x000fe4000ffde0ff */
[----:B------:R-:W-:Y:S02]  /*1c80*/  CS2R R44, SRZ ;  /* 0x00000000002c7805 */ /* 0x000fe4000001ff00 */
[----:B------:R-:W-:-:S02]  /*1c90*/  SHF.R.S32.HI R72, RZ, 0x1f, R47 ;  /* 0x0000001fff487819 */ /* 0x000fc4000001142f */
[----:B------:R-:W-:Y:S02]  /*1ca0*/  CS2R R52, SRZ ;  /* 0x0000000000347805 */ /* 0x000fe4000001ff00 */
[----:B------:R-:W-:Y:S02]  /*1cb0*/  IADD3 R124, P5, R47, UR14, RZ ;  /* 0x0000000e2f7c7c10 */ /* 0x000fe4000ffbe0ff */
[----:B------:R-:W-:Y:S02]  /*1cc0*/  CS2R R46, SRZ ;  /* 0x00000000002e7805 */ /* 0x000fe4000001ff00 */
[----:B------:R-:W-:Y:S01]  /*1cd0*/  SHF.R.S32.HI R70, RZ, 0x1f, R49 ;  /* 0x0000001fff467819 */ /* 0x000fe20000011431 */
[----:B------:R-:W-:Y:S01]  /*1ce0*/  IMAD R11, R3, R11, RZ ;  /* 0x0000000b030b7224 */ /* 0x000fe200078e02ff */
[----:B------:R-:W-:Y:S02]  /*1cf0*/  IADD3 R67, P3, R49, UR14, RZ ;  /* 0x0000000e31437c10 */ /* 0x000fe4000ff7e0ff */
[----:B------:R-:W-:-:S02]  /*1d00*/  CS2R R48, SRZ ;  /* 0x0000000000307805 */ /* 0x000fc4000001ff00 */
[----:B------:R-:W-:Y:S02]  /*1d10*/  SHF.R.S32.HI R68, RZ, 0x1f, R8 ;  /* 0x0000001fff447819 */ /* 0x000fe40000011408 */
[----:B------:R-:W-:Y:S02]  /*1d20*/  IADD3 R71, P2, R8, UR14, RZ ;  /* 0x0000000e08477c10 */ /* 0x000fe4000ff5e0ff */
[----:B------:R-:W-:Y:S01]  /*1d30*/  IADD3 R75, P1, R66, UR12, RZ ;  /* 0x0000000c424b7c10 */ /* 0x000fe2000ff3e0ff */
[----:B------:R-:W-:Y:S01]  /*1d40*/  USHF.L.U32 UR12, UR6, 0x5, URZ ;  /* 0x00000005060c7899 */ /* 0x000fe2000800063f */
[----:B------:R-:W-:Y:S01]  /*1d50*/  LOP3.LUT R12, R12, R3, RZ, 0xfc, !PT ;  /* 0x000000030c0c7212 */ /* 0x000fe200078efcff */
[----:B------:R-:W-:Y:S01]  /*1d60*/  USGXT.U32 UR6, UR5, 0xe ;  /* 0x0000000e0506789a */ /* 0x000fe20008000000 */
[----:B------:R-:W-:Y:S02]  /*1d70*/  IADD3.X R78, R78, UR15, RZ, P0, !PT ;  /* 0x0000000f4e4e7c10 */ /* 0x000fe400087fe4ff */
[----:B------:R-:W-:-:S02]  /*1d80*/  IADD3.X R76, R76, UR15, RZ, P4, !PT ;  /* 0x0000000f4c4c7c10 */ /* 0x000fc4000a7fe4ff */
[----:B------:R-:W-:Y:S02]  /*1d90*/  IADD3.X R74, R74, UR15, RZ, P6, !PT ;  /* 0x0000000f4a4a7c10 */ /* 0x000fe4000b7fe4ff */
[----:B------:R-:W-:Y:S02]  /*1da0*/  IADD3.X R72, R72, UR15, RZ, P5, !PT ;  /* 0x0000000f48487c10 */ /* 0x000fe4000affe4ff */
[----:B------:R-:W-:Y:S02]  /*1db0*/  IADD3.X R70, R70, UR15, RZ, P3, !PT ;  /* 0x0000000f46467c10 */ /* 0x000fe40009ffe4ff */
[----:B------:R-:W-:Y:S02]  /*1dc0*/  IADD3.X R68, R68, UR15, RZ, P2, !PT ;  /* 0x0000000f44447c10 */ /* 0x000fe400097fe4ff */
[----:B------:R-:W-:Y:S02]  /*1dd0*/  LEA.HI.X.SX32 R66, R66, UR13, 0x1, P1 ;  /* 0x0000000d42427c11 */ /* 0x000fe400088f0eff */
[----:B------:R-:W-:-:S02]  /*1de0*/  SHF.R.S32.HI R9, RZ, 0x1f, R63 ;  /* 0x0000001fff097819 */ /* 0x000fc4000001143f */
[----:B------:R-:W-:-:S07]  /*1df0*/  LOP3.LUT R8, R12, 0x10, RZ, 0x3c, !PT ;  /* 0x000000100c087812 */ /* 0x000fce00078e3cff */
.L_x_2:
[----:B------:R-:W-:Y:S02]  /*1e00*/  ISETP.GE.AND P0, PT, R3, UR9, PT ;  /* 0x0000000903007c0c */ /* 0x000fe4000bf06270 */
[----:B------:R-:W-:Y:S02]  /*1e10*/  IADD3 R94, P1, R11, R75, RZ ;  /* 0x0000004b0b5e7210 */ /* 0x000fe40007f3e0ff */
[----:B------:R-:W-:Y:S02]  /*1e20*/  LOP3.LUT R77, R3, 0x2, RZ, 0xfc, !PT ;  /* 0x00000002034d7812 */ /* 0x000fe400078efcff */
[----:B------:R-:W-:Y:S02]  /*1e30*/  PRMT R107, RZ, 0x7610, R107 ;  /* 0x00007610ff6b7816 */ /* 0x000fe4000000006b */
[----:B------:R-:W-:Y:S02]  /*1e40*/  LEA.HI.X.SX32 R95, R11, R66, 0x1, P1 ;  /* 0x000000420b5f7211 */ /* 0x000fe400008f0eff */
[----:B------:R-:W-:-:S03]  /*1e50*/  ISETP.GE.AND P1, PT, R77, UR9, PT ;  /* 0x000000094d007c0c */ /* 0x000fc6000bf26270 */
[----:B------:R0:W2:Y:S01]  /*1e60*/  @!P0 LDG.E.U8 R107, desc[UR10][R94.64] ;  /* 0x0000000a5e6b8981 */ /* 0x0000a2000c1e1100 */
[CC--:B------:R-:W-:Y:S02]  /*1e70*/  IADD3 R92, P0, R16.reuse, R75.reuse, RZ ;  /* 0x0000004b105c7210 */ /* 0x0c0fe40007f1e0ff */
[----:B------:R-:W-:Y:S02]  /*1e80*/  LOP3.LUT R77, R3, 0x4, RZ, 0xfc, !PT ;  /* 0x00000004034d7812 */ /* 0x000fe400078efcff */
[----:B------:R-:W-:Y:S02]  /*1e90*/  PRMT R109, RZ, 0x7610, R109 ;  /* 0x00007610ff6d7816 */ /* 0x000fe4000000006d */
[----:B------:R-:W-:Y:S02]  /*1ea0*/  LEA.HI.X.SX32 R93, R16, R66, 0x1, P0 ;  /* 0x00000042105d7211 */ /* 0x000fe400000f0eff */
[----:B------:R-:W-:Y:S02]  /*1eb0*/  ISETP.GE.AND P2, PT, R77, UR9, PT ;  /* 0x000000094d007c0c */ /* 0x000fe4000bf46270 */
[----:B------:R-:W-:Y:S01]  /*1ec0*/  LOP3.LUT R77, R3, 0x6, RZ, 0xfc, !PT ;  /* 0x00000006034d7812 */ /* 0x000fe200078efcff */
[----:B------:R1:W3:Y:S01]  /*1ed0*/  @!P1 LDG.E.U8 R109, desc[UR10][R92.64] ;  /* 0x0000000a5c6d9981 */ /* 0x0002e2000c1e1100 */
[----:B------:R-:W-:-:S02]  /*1ee0*/  IADD3 R96, P0, R17, R75, RZ ;  /* 0x0000004b11607210 */ /* 0x000fc40007f1e0ff */
[----:B------:R-:W-:Y:S02]  /*1ef0*/  ISETP.GE.AND P1, PT, R77, UR9, PT ;  /* 0x000000094d007c0c */ /* 0x000fe4000bf26270 */
[----:B------:R-:W-:Y:S02]  /*1f00*/  PRMT R111, RZ, 0x7610, R111 ;  /* 0x00007610ff6f7816 */ /* 0x000fe4000000006f */
[----:B------:R-:W-:Y:S02]  /*1f10*/  LEA.HI.X.SX32 R97, R17, R66, 0x1, P0 ;  /* 0x0000004211617211 */ /* 0x000fe400000f0eff */
[----:B0-----:R-:W-:Y:S02]  /*1f20*/  IADD3 R94, P0, R18, R75, RZ ;  /* 0x0000004b125e7210 */ /* 0x001fe40007f1e0ff */
[----:B------:R-:W-:Y:S01]  /*1f30*/  LOP3.LUT R77, R3, 0x8, RZ, 0xfc, !PT ;  /* 0x00000008034d7812 */ /* 0x000fe200078efcff */
[----:B------:R0:W4:Y:S01]  /*1f40*/  @!P2 LDG.E.U8 R111, desc[UR10][R96.64] ;  /* 0x0000000a606fa981 */ /* 0x000122000c1e1100 */
[----:B------:R-:W-:-:S02]  /*1f50*/  PRMT R113, RZ, 0x7610, R113 ;  /* 0x00007610ff717816 */ /* 0x000fc40000000071 */
[-C--:B------:R-:W-:Y:S02]  /*1f60*/  LEA.HI.X.SX32 R95, R18, R66.reuse, 0x1, P0 ;  /* 0x00000042125f7211 */ /* 0x080fe400000f0eff */
[----:B------:R-:W-:Y:S02]  /*1f70*/  ISETP.GE.AND P2, PT, R77, UR9, PT ;  /* 0x000000094d007c0c */ /* 0x000fe4000bf46270 */
[----:B------:R-:W-:Y:S01]  /*1f80*/  LOP3.LUT R77, R3, 0xa, RZ, 0xfc, !PT ;  /* 0x0000000a034d7812 */ /* 0x000fe200078efcff */
[----:B------:R5:W4:Y:S01]  /*1f90*/  @!P1 LDG.E.U8 R113, desc[UR10][R94.64] ;  /* 0x0000000a5e719981 */ /* 0x000b22000c1e1100 */
[----:B-1----:R-:W-:Y:S02]  /*1fa0*/  IADD3 R92, P0, R19, R75, RZ ;  /* 0x0000004b135c7210 */ /* 0x002fe40007f1e0ff */
[----:B------:R-:W-:Y:S02]  /*1fb0*/  ISETP.GE.AND P1, PT, R77, UR9, PT ;  /* 0x000000094d007c0c */ /* 0x000fe4000bf26270 */
[----:B------:R-:W-:-:S02]  /*1fc0*/  LEA.HI.X.SX32 R93, R19, R66, 0x1, P0 ;  /* 0x00000042135d7211 */ /* 0x000fc400000f0eff */
[CC--:B0-----:R-:W-:Y:S02]  /*1fd0*/  IADD3 R96, P0, R20.reuse, R75.reuse, RZ ;  /* 0x0000004b14607210 */ /* 0x0c1fe40007f1e0ff */
[----:B------:R-:W-:Y:S02]  /*1fe0*/  PRMT R117, RZ, 0x7610, R117 ;  /* 0x00007610ff757816 */ /* 0x000fe40000000075 */
[----:B------:R-:W-:Y:S02]  /*1ff0*/  LEA.HI.X.SX32 R97, R20, R66, 0x1, P0 ;  /* 0x0000004214617211 */ /* 0x000fe400000f0eff */
[----:B------:R-:W-:Y:S02]  /*2000*/  PRMT R115, RZ, 0x7610, R115 ;  /* 0x00007610ff737816 */ /* 0x000fe40000000073 */
[----:B------:R-:W-:Y:S01]  /*2010*/  LOP3.LUT R77, R3, 0xc, RZ, 0xfc, !PT ;  /* 0x0000000c034d7812 */ /* 0x000fe200078efcff */
[----:B------:R-:W4:Y:S01]  /*2020*/  @!P1 LDG.E.U8 R117, desc[UR10][R96.64] ;  /* 0x0000000a60759981 */ /* 0x000f22000c1e1100 */
[----:B-----5:R-:W-:-:S02]  /*2030*/  IADD3 R94, P0, R21, R75, RZ ;  /* 0x0000004b155e7210 */ /* 0x020fc40007f1e0ff */
[----:B------:R-:W-:Y:S01]  /*2040*/  ISETP.GE.AND P1, PT, R4, UR9, PT ;  /* 0x0000000904007c0c */ /* 0x000fe2000bf26270 */
[----:B------:R0:W5:Y:S01]  /*2050*/  @!P2 LDG.E.U8 R115, desc[UR10][R92.64] ;  /* 0x0000000a5c73a981 */ /* 0x000162000c1e1100 */
[----:B------:R-:W-:Y:S02]  /*2060*/  ISETP.GE.AND P2, PT, R77, UR9, PT ;  /* 0x000000094d007c0c */ /* 0x000fe4000bf46270 */
[----:B------:R-:W-:Y:S02]  /*2070*/  LEA.HI.X.SX32 R95, R21, R66, 0x1, P0 ;  /* 0x00000042155f7211 */ /* 0x000fe400000f0eff */
[----:B------:R-:W-:Y:S02]  /*2080*/  PRMT R125, RZ, 0x7610, R125 ;  /* 0x00007610ff7d7816 */ /* 0x000fe4000000007d */
[----:B0-----:R-:W-:Y:S02]  /*2090*/  IADD3 R92, P0, R13, R75, RZ ;  /* 0x0000004b0d5c7210 */ /* 0x001fe40007f1e0ff */
[----:B------:R-:W-:-:S02]  /*20a0*/  PRMT R121, RZ, 0x7610, R121 ;  /* 0x00007610ff797816 */ /* 0x000fc40000000079 */
[----:B------:R-:W-:-:S04]  /*20b0*/  LEA.HI.X.SX32 R93, R13, R66, 0x1, P0 ;  /* 0x000000420d5d7211 */ /* 0x000fc800000f0eff */
[----:B------:R0:W5:Y:S04]  /*20c0*/  @!P2 LDG.E.U8 R121, desc[UR10][R94.64] ;  /* 0x0000000a5e79a981 */ /* 0x000168000c1e1100 */
[----:B------:R1:W5:Y:S01]  /*20d0*/  @!P1 LDG.E.U8 R125, desc[UR10][R92.64] ;  /* 0x0000000a5c7d9981 */ /* 0x000362000c1e1100 */
[----:B------:R-:W-:-:S04]  /*20e0*/  LOP3.LUT R77, R3, 0x10, RZ, 0xfc, !PT ;  /* 0x00000010034d7812 */ /* 0x000fc800078efcff */
[----:B------:R-:W-:Y:S02]  /*20f0*/  ISETP.GE.AND P2, PT, R77, UR9, PT ;  /* 0x000000094d007c0c */ /* 0x000fe4000bf46270 */
[----:B------:R-:W-:Y:S02]  /*2100*/  LOP3.LUT R77, R3, 0x12, RZ, 0xfc, !PT ;  /* 0x00000012034d7812 */ /* 0x000fe400078efcff */
[CC--:B------:R-:W-:Y:S02]  /*2110*/  IADD3 R96, P0, R22.reuse, R75.reuse, RZ ;  /* 0x0000004b16607210 */ /* 0x0c0fe40007f1e0ff */
[----:B------:R-:W-:Y:S02]  /*2120*/  ISETP.GE.AND P1, PT, R77, UR9, PT ;  /* 0x000000094d007c0c */ /* 0x000fe4000bf26270 */
[----:B------:R-:W-:Y:S02]  /*2130*/  LEA.HI.X.SX32 R97, R22, R66, 0x1, P0 ;  /* 0x0000004216617211 */ /* 0x000fe400000f0eff */
[----:B0-----:R-:W-:-:S02]  /*2140*/  IADD3 R94, P0, R23, R75, RZ ;  /* 0x0000004b175e7210 */ /* 0x001fc40007f1e0ff */
[----:B------:R-:W-:Y:S02]  /*2150*/  LOP3.LUT R77, R3, 0x14, RZ, 0xfc, !PT ;  /* 0x00000014034d7812 */ /* 0x000fe400078efcff */
[----:B------:R-:W-:Y:S02]  /*2160*/  PRMT R119, RZ, 0x7610, R119 ;  /* 0x00007610ff777816 */ /* 0x000fe40000000077 */
[----:B------:R-:W-:Y:S02]  /*2170*/  LEA.HI.X.SX32 R95, R23, R66, 0x1, P0 ;  /* 0x00000042175f7211 */ /* 0x000fe400000f0eff */
[----:B------:R-:W-:Y:S02]  /*2180*/  ISETP.GE.AND P3, PT, R77, UR9, PT ;  /* 0x000000094d007c0c */ /* 0x000fe4000bf66270 */
[----:B------:R-:W-:Y:S01]  /*2190*/  PRMT R123, RZ, 0x7610, R123 ;  /* 0x00007610ff7b7816 */ /* 0x000fe2000000007b */
[----:B------:R-:W5:Y:S01]  /*21a0*/  @!P1 LDG.E.U8 R119, desc[UR10][R94.64] ;  /* 0x0000000a5e779981 */ /* 0x000f62000c1e1100 */
[----:B------:R-:W-:-:S02]  /*21b0*/  LOP3.LUT R77, R3, 0x18, RZ, 0xfc, !PT ;  /* 0x00000018034d7812 */ /* 0x000fc400078efcff */
[C---:B-1----:R-:W-:Y:S02]  /*21c0*/  IADD3 R92, P1, R56.reuse, R75, RZ ;  /* 0x0000004b385c7210 */ /* 0x042fe40007f3e0ff */
[----:B------:R-:W-:Y:S01]  /*21d0*/  LOP3.LUT R79, R3, 0x16, RZ, 0xfc, !PT ;  /* 0x00000016034f7812 */ /* 0x000fe200078efcff */
[----:B------:R0:W5:Y:S01]  /*21e0*/  @!P2 LDG.E.U8 R123, desc[UR10][R96.64] ;  /* 0x0000000a607ba981 */ /* 0x000162000c1e1100 */
[----:B------:R-:W-:Y:S02]  /*21f0*/  ISETP.GE.AND P0, PT, R77, UR9, PT ;  /* 0x000000094d007c0c */ /* 0x000fe4000bf06270 */
[----:B------:R-:W-:Y:S02]  /*2200*/  PRMT R77, RZ, 0x7610, R77 ;  /* 0x00007610ff4d7816 */ /* 0x000fe4000000004d */
[----:B------:R-:W-:Y:S02]  /*2210*/  LEA.HI.X.SX32 R93, R56, R66, 0x1, P1 ;  /* 0x00000042385d7211 */ /* 0x000fe400008f0eff */
[----:B------:R-:W-:-:S02]  /*2220*/  ISETP.GE.AND P4, PT, R79, UR9, PT ;  /* 0x000000094f007c0c */ /* 0x000fc4000bf86270 */
[-C--:B0-----:R-:W-:Y:S01]  /*2230*/  IADD3 R96, P2, R57, R75.reuse, RZ ;  /* 0x0000004b39607210 */ /* 0x081fe20007f5e0ff */
[----:B------:R0:W5:Y:S01]  /*2240*/  @!P3 LDG.E.U8 R77, desc[UR10][R92.64] ;  /* 0x0000000a5c4db981 */ /* 0x000162000c1e1100 */
[----:B------:R-:W-:Y:S02]  /*2250*/  LOP3.LUT R79, R3, 0x1a, RZ, 0xfc, !PT ;  /* 0x0000001a034f7812 */ /* 0x000fe400078efcff */
[----:B------:R-:W-:Y:S02]  /*2260*/  LEA.HI.X.SX32 R97, R57, R66, 0x1, P2 ;  /* 0x0000004239617211 */ /* 0x000fe400010f0eff */
[----:B------:R-:W-:Y:S02]  /*2270*/  ISETP.GE.AND P1, PT, R79, UR9, PT ;  /* 0x000000094f007c0c */ /* 0x000fe4000bf26270 */
[----:B------:R-:W-:Y:S02]  /*2280*/  LOP3.LUT R83, R3, 0x1c, RZ, 0xfc, !PT ;  /* 0x0000001c03537812 */ /* 0x000fe400078efcff */
[----:B0-----:R-:W-:-:S02]  /*2290*/  IADD3 R92, P2, R58, R75, RZ ;  /* 0x0000004b3a5c7210 */ /* 0x001fc40007f5e0ff */
[----:B------:R-:W-:Y:S02]  /*22a0*/  PRMT R79, RZ, 0x7610, R79 ;  /* 0x00007610ff4f7816 */ /* 0x000fe4000000004f */
[-C--:B------:R-:W-:Y:S02]  /*22b0*/  LEA.HI.X.SX32 R93, R58, R66.reuse, 0x1, P2 ;  /* 0x000000423a5d7211 */ /* 0x080fe400010f0eff */
[----:B------:R-:W-:Y:S02]  /*22c0*/  PRMT R81, RZ, 0x7610, R81 ;  /* 0x00007610ff517816 */ /* 0x000fe40000000051 */
[----:B------:R-:W-:Y:S01]  /*22d0*/  IADD3 R94, P2, R59, R75, RZ ;  /* 0x0000004b3b5e7210 */ /* 0x000fe20007f5e0ff */
[----:B------:R0:W5:Y:S01]  /*22e0*/  @!P4 LDG.E.U8 R79, desc[UR10][R96.64] ;  /* 0x0000000a604fc981 */ /* 0x000162000c1e1100 */
[----:B------:R-:W-:Y:S02]  /*22f0*/  ISETP.GE.AND P3, PT, R83, UR9, PT ;  /* 0x0000000953007c0c */ /* 0x000fe4000bf66270 */
[----:B------:R-:W-:Y:S01]  /*2300*/  PRMT R83, RZ, 0x7610, R83 ;  /* 0x00007610ff537816 */ /* 0x000fe20000000053 */
[----:B------:R1:W5:Y:S01]  /*2310*/  @!P0 LDG.E.U8 R81, desc[UR10][R92.64] ;  /* 0x0000000a5c518981 */ /* 0x000362000c1e1100 */
[----:B------:R-:W-:-:S02]  /*2320*/  LEA.HI.X.SX32 R95, R59, R66, 0x1, P2 ;  /* 0x000000423b5f7211 */ /* 0x000fc400010f0eff */
[----:B------:R-:W-:Y:S02]  /*2330*/  ISETP.GE.AND P2, PT, R5, UR9, PT ;  /* 0x0000000905007c0c */ /* 0x000fe4000bf46270 */
[----:B------:R-:W-:Y:S01]  /*2340*/  LOP3.LUT R87, R0, 0x1f, RZ, 0xc0, !PT ;  /* 0x0000001f00577812 */ /* 0x000fe200078ec0ff */
[----:B------:R1:W5:Y:S01]  /*2350*/  @!P1 LDG.E.U8 R83, desc[UR10][R94.64] ;  /* 0x0000000a5e539981 */ /* 0x000362000c1e1100 */
[-C--:B0-----:R-:W-:Y:S02]  /*2360*/  IADD3 R96, P0, R60, R75.reuse, RZ ;  /* 0x0000004b3c607210 */ /* 0x081fe40007f1e0ff */
[----:B-1----:R-:W-:Y:S02]  /*2370*/  IADD3 R92, P1, R14, R75, RZ ;  /* 0x0000004b0e5c7210 */ /* 0x002fe40007f3e0ff */
[----:B------:R-:W-:Y:S02]  /*2380*/  LEA.HI.X.SX32 R97, R60, R66, 0x1, P0 ;  /* 0x000000423c617211 */ /* 0x000fe400000f0eff */
[----:B------:R-:W-:-:S02]  /*2390*/  ISETP.GE.AND P0, PT, R87, UR9, PT ;  /* 0x0000000957007c0c */ /* 0x000fc4000bf06270 */
[----:B------:R-:W-:Y:S02]  /*23a0*/  PRMT R85, RZ, 0x7610, R85 ;  /* 0x00007610ff557816 */ /* 0x000fe40000000055 */
[----:B------:R-:W-:Y:S02]  /*23b0*/  PRMT R87, RZ, 0x7610, R87 ;  /* 0x00007610ff577816 */ /* 0x000fe40000000057 */
[----:B------:R-:W-:Y:S02]  /*23c0*/  LEA.HI.X.SX32 R93, R14, R66, 0x1, P1 ;  /* 0x000000420e5d7211 */ /* 0x000fe400008f0eff */
[----:B------:R0:W5:Y:S01]  /*23d0*/  @!P3 LDG.E.U8 R85, desc[UR10][R96.64] ;  /* 0x0000000a6055b981 */ /* 0x000162000c1e1100 */
[----:B------:R-:W-:-:S03]  /*23e0*/  IADD3 RZ, P1, R63, R67, RZ ;  /* 0x000000433fff7210 */ /* 0x000fc60007f3e0ff */
[----:B------:R1:W5:Y:S01]  /*23f0*/  @!P2 LDG.E.U8 R87, desc[UR10][R92.64] ;  /* 0x0000000a5c57a981 */ /* 0x000362000c1e1100 */
[----:B------:R-:W-:Y:S01]  /*2400*/  BAR.SYNC.DEFER_BLOCKING 0x0 ;  /* 0x0000000000007b1d */ /* 0x000fe20000010000 */
[----:B------:R-:W-:Y:S01]  /*2410*/  IMAD.X R95, R9, 0x1, R70, P1 ;  /* 0x00000001095f7824 */ /* 0x000fe200008e0646 */
[----:B------:R-:W-:-:S05]  /*2420*/  IADD3 RZ, P1, R63, R124, RZ ;  /* 0x0000007c3fff7210 */ /* 0x000fca0007f3e0ff */
[----:B0-----:R-:W-:Y:S01]  /*2430*/  IMAD.X R97, R9, 0x1, R72, P1 ;  /* 0x0000000109617824 */ /* 0x001fe200008e0648 */
[C---:B------:R-:W-:Y:S01]  /*2440*/  IADD3 RZ, P1, R63.reuse, R120, RZ ;  /* 0x000000783fff7210 */ /* 0x040fe20007f3e0ff */
[----:B------:R-:W-:Y:S01]  /*2450*/  IMAD.IADD R94, R63, 0x1, R67 ;  /* 0x000000013f5e7824 */ /* 0x000fe200078e0243 */
[----:B------:R-:W-:-:S03]  /*2460*/  PRMT R89, RZ, 0x7610, R89 ;  /* 0x00007610ff597816 */ /* 0x000fc60000000059 */
[----:B-1----:R-:W-:Y:S01]  /*2470*/  IMAD.X R93, R9, 0x1, R74, P1 ;  /* 0x00000001095d7824 */ /* 0x002fe200008e064a */
[C---:B------:R-:W-:Y:S01]  /*2480*/  IADD3 RZ, P1, R63.reuse, R116, RZ ;  /* 0x000000743fff7210 */ /* 0x040fe20007f3e0ff */
[C---:B------:R-:W-:Y:S01]  /*2490*/  IMAD.IADD R96, R63.reuse, 0x1, R124 ;  /* 0x000000013f607824 */ /* 0x040fe200078e027c */
[----:B------:R-:W-:Y:S01]  /*24a0*/  PRMT R91, RZ, 0x7610, R91 ;  /* 0x00007610ff5b7816 */ /* 0x000fe2000000005b */
[----:B------:R-:W-:Y:S01]  /*24b0*/  IMAD.IADD R92, R63, 0x1, R120 ;  /* 0x000000013f5c7824 */ /* 0x000fe200078e0278 */
[----:B------:R-:W-:Y:S01]  /*24c0*/  PRMT R99, RZ, 0x7610, R99 ;  /* 0x00007610ff637816 */ /* 0x000fe20000000063 */
[----:B------:R0:W5:Y:S04]  /*24d0*/  @!P0 LDG.E.U8 R89, desc[UR10][R94.64] ;  /* 0x0000000a5e598981 */ /* 0x000168000c1e1100 */
[----:B------:R1:W5:Y:S01]  /*24e0*/  @!P0 LDG.E.U8 R91, desc[UR10][R96.64] ;  /* 0x0000000a605b8981 */ /* 0x000362000c1e1100 */
[----:B------:R-:W-:-:S03]  /*24f0*/  PRMT R101, RZ, 0x7610, R101 ;  /* 0x00007610ff657816 */ /* 0x000fc60000000065 */
[----:B------:R1:W5:Y:S01]  /*2500*/  @!P0 LDG.E.U8 R99, desc[UR10][R92.64] ;  /* 0x0000000a5c638981 */ /* 0x000362000c1e1100 */
[----:B0-----:R-:W-:Y:S01]  /*2510*/  IMAD.X R95, R9, 0x1, R76, P1 ;  /* 0x00000001095f7824 */ /* 0x001fe200008e064c */
[----:B------:R-:W-:-:S05]  /*2520*/  IADD3 RZ, P1, R63, R112, RZ ;  /* 0x000000703fff7210 */ /* 0x000fca0007f3e0ff */
[----:B-1----:R-:W-:Y:S01]  /*2530*/  IMAD.X R97, R9, 0x1, R78, P1 ;  /* 0x0000000109617824 */ /* 0x002fe200008e064e */
[C---:B------:R-:W-:Y:S01]  /*2540*/  IADD3 RZ, P1, R63.reuse, R108, RZ ;  /* 0x0000006c3fff7210 */ /* 0x040fe20007f3e0ff */
[----:B------:R-:W-:-:S04]  /*2550*/  IMAD.IADD R94, R63, 0x1, R116 ;  /* 0x000000013f5e7824 */ /* 0x000fc800078e0274 */
[----:B------:R-:W-:Y:S01]  /*2560*/  IMAD.X R93, R9, 0x1, R73, P1 ;  /* 0x00000001095d7824 */ /* 0x000fe200008e0649 */
[C---:B------:R-:W-:Y:S01]  /*2570*/  IADD3 RZ, P1, R63.reuse, R104, RZ ;  /* 0x000000683fff7210 */ /* 0x040fe20007f3e0ff */
[----:B------:R0:W5:Y:S01]  /*2580*/  @!P0 LDG.E.U8 R101, desc[UR10][R94.64] ;  /* 0x0000000a5e658981 */ /* 0x000162000c1e1100 */
[----:B------:R-:W-:Y:S01]  /*2590*/  PRMT R103, RZ, 0x7610, R103 ;  /* 0x00007610ff677816 */ /* 0x000fe20000000067 */
[C---:B------:R-:W-:Y:S01]  /*25a0*/  IMAD.IADD R96, R63.reuse, 0x1, R112 ;  /* 0x000000013f607824 */ /* 0x040fe200078e0270 */
[----:B------:R-:W-:Y:S01]  /*25b0*/  PRMT R105, RZ, 0x7610, R105 ;  /* 0x00007610ff697816 */ /* 0x000fe20000000069 */
[----:B------:R-:W-:-:S03]  /*25c0*/  IMAD.IADD R92, R63, 0x1, R108 ;  /* 0x000000013f5c7824 */ /* 0x000fc600078e026c */
[----:B------:R1:W5:Y:S01]  /*25d0*/  @!P0 LDG.E.U8 R103, desc[UR10][R96.64] ;  /* 0x0000000a60678981 */ /* 0x000362000c1e1100 */
[----:B0-----:R-:W-:Y:S01]  /*25e0*/  IMAD.X R95, R9, 0x1, R69, P1 ;  /* 0x00000001095f7824 */ /* 0x001fe200008e0645 */
[----:B------:R-:W-:Y:S02]  /*25f0*/  IADD3 RZ, P1, R63, R100, RZ ;  /* 0x000000643fff7210 */ /* 0x000fe40007f3e0ff */
[----:B------:R0:W5:Y:S03]  /*2600*/  @!P0 LDG.E.U8 R105, desc[UR10][R92.64] ;  /* 0x0000000a5c698981 */ /* 0x000166000c1e1100 */
[----:B-1----:R-:W-:Y:S01]  /*2610*/  IMAD.X R97, R9, 0x1, R65, P1 ;  /* 0x0000000109617824 */ /* 0x002fe200008e0641 */
[C---:B------:R-:W-:Y:S01]  /*2620*/  IADD3 RZ, P1, R63.reuse, R90, RZ ;  /* 0x0000005a3fff7210 */ /* 0x040fe20007f3e0ff */
[----:B------:R-:W-:-:S04]  /*2630*/  IMAD.IADD R94, R63, 0x1, R104 ;  /* 0x000000013f5e7824 */ /* 0x000fc800078e0268 */
[----:B0-----:R-:W-:Y:S01]  /*2640*/  IMAD.X R93, R9, 0x1, R122, P1 ;  /* 0x00000001095d7824 */ /* 0x001fe200008e067a */
[C---:B------:R-:W-:Y:S01]  /*2650*/  IADD3 RZ, P1, R63.reuse, R88, RZ ;  /* 0x000000583fff7210 */ /* 0x040fe20007f3e0ff */
[C---:B------:R-:W-:Y:S02]  /*2660*/  IMAD.IADD R96, R63.reuse, 0x1, R100 ;  /* 0x000000013f607824 */ /* 0x040fe400078e0264 */
[----:B------:R-:W-:Y:S01]  /*2670*/  IMAD.IADD R92, R63, 0x1, R90 ;  /* 0x000000013f5c7824 */ /* 0x000fe200078e025a */
[----:B--2---:R0:W-:Y:S02]  /*2680*/  STS.U8 [R12+UR8], R107 ;  /* 0x0000006b0c007988 */ /* 0x0041e40008000008 */
[----:B0-----:R-:W-:Y:S02]  /*2690*/  PRMT R107, RZ, 0x7610, R107 ;  /* 0x00007610ff6b7816 */ /* 0x001fe4000000006b */
[----:B---3--:R0:W-:Y:S04]  /*26a0*/  STS.U8 [R12+UR8+0x2], R109 ;  /* 0x0000026d0c007988 */ /* 0x0081e80008000008 */
[----:B------:R1:W2:Y:S01]  /*26b0*/  @!P0 LDG.E.U8 R107, desc[UR10][R94.64] ;  /* 0x0000000a5e6b8981 */ /* 0x0002a2000c1e1100 */
[----:B0-----:R-:W-:Y:S01]  /*26c0*/  PRMT R109, RZ, 0x7610, R109 ;  /* 0x00007610ff6d7816 */ /* 0x001fe2000000006d */
[----:B-1----:R-:W-:Y:S01]  /*26d0*/  IMAD.X R95, R9, 0x1, R118, P1 ;  /* 0x00000001095f7824 */ /* 0x002fe200008e0676 */
[----:B------:R-:W-:Y:S01]  /*26e0*/  IADD3 RZ, P1, R63, R86, RZ ;  /* 0x000000563fff7210 */ /* 0x000fe20007f3e0ff */
[----:B----4-:R0:W-:Y:S04]  /*26f0*/  STS.U8 [R12+UR8+0x4], R111 ;  /* 0x0000046f0c007988 */ /* 0x0101e80008000008 */
[----:B------:R1:W3:Y:S01]  /*2700*/  @!P0 LDG.E.U8 R109, desc[UR10][R96.64] ;  /* 0x0000000a606d8981 */ /* 0x0002e2000c1e1100 */
[----:B0-----:R-:W-:Y:S01]  /*2710*/  PRMT R111, RZ, 0x7610, R111 ;  /* 0x00007610ff6f7816 */ /* 0x001fe2000000006f */
[----:B-1----:R-:W-:Y:S01]  /*2720*/  IMAD.X R97, R9, 0x1, R114, P1 ;  /* 0x0000000109617824 */ /* 0x002fe200008e0672 */
[C---:B------:R-:W-:Y:S01]  /*2730*/  IADD3 RZ, P1, R63.reuse, R84, RZ ;  /* 0x000000543fff7210 */ /* 0x040fe20007f3e0ff */
[----:B------:R0:W-:Y:S01]  /*2740*/  STS.U8 [R12+UR8+0x6], R113 ;  /* 0x000006710c007988 */ /* 0x0001e20008000008 */
[----:B------:R-:W-:-:S03]  /*2750*/  IMAD.IADD R94, R63, 0x1, R88 ;  /* 0x000000013f5e7824 */ /* 0x000fc600078e0258 */
[----:B------:R1:W4:Y:S01]  /*2760*/  @!P0 LDG.E.U8 R111, desc[UR10][R92.64] ;  /* 0x0000000a5c6f8981 */ /* 0x000322000c1e1100 */
[----:B0-----:R-:W-:Y:S01]  /*2770*/  PRMT R113, RZ, 0x7610, R113 ;  /* 0x00007610ff717816 */ /* 0x001fe20000000071 */
[----:B-1----:R-:W-:Y:S01]  /*2780*/  IMAD.X R93, R9, 0x1, R110, P1 ;  /* 0x00000001095d7824 */ /* 0x002fe200008e066e */
[C---:B------:R-:W-:Y:S01]  /*2790*/  IADD3 RZ, P1, R63.reuse, R82, RZ ;  /* 0x000000523fff7210 */ /* 0x040fe20007f3e0ff */
[----:B-----5:R0:W-:Y:S01]  /*27a0*/  STS.U8 [R12+UR8+0x8], R115 ;  /* 0x000008730c007988 */ /* 0x0201e20008000008 */
[----:B------:R-:W-:-:S03]  /*27b0*/  IMAD.IADD R96, R63, 0x1, R86 ;  /* 0x000000013f607824 */ /* 0x000fc600078e0256 */
[----:B------:R1:W5:Y:S01]  /*27c0*/  @!P0 LDG.E.U8 R113, desc[UR10][R94.64] ;  /* 0x0000000a5e718981 */ /* 0x000362000c1e1100 */
[----:B------:R-:W-:-:S03]  /*27d0*/  IMAD.IADD R92, R63, 0x1, R84 ;  /* 0x000000013f5c7824 */ /* 0x000fc600078e0254 */
[----:B------:R1:W-:Y:S01]  /*27e0*/  STS.U8 [R12+UR8+0xa], R117 ;  /* 0x00000a750c007988 */ /* 0x0003e20008000008 */
[----:B0-----:R-:W-:Y:S01]  /*27f0*/  PRMT R115, RZ, 0x7610, R115 ;  /* 0x00007610ff737816 */ /* 0x001fe20000000073 */
[----:B-1----:R-:W-:Y:S01]  /*2800*/  IMAD.X R95, R9, 0x1, R106, P1 ;  /* 0x00000001095f7824 */ /* 0x002fe200008e066a */
[----:B------:R-:W-:-:S04]  /*2810*/  IADD3 RZ, P1, R63, R80, RZ ;  /* 0x000000503fff7210 */ /* 0x000fc80007f3e0ff */
[----:B------:R0:W4:Y:S01]  /*2820*/  @!P0 LDG.E.U8 R115, desc[UR10][R96.64] ;  /* 0x0000000a60738981 */ /* 0x000122000c1e1100 */
[----:B------:R-:W-:-:S03]  /*2830*/  PRMT R117, RZ, 0x7610, R117 ;  /* 0x00007610ff757816 */ /* 0x000fc60000000075 */
[----:B------:R1:W-:Y:S04]  /*2840*/  STS.U8 [R12+UR8+0xe], R125 ;  /* 0x00000e7d0c007988 */ /* 0x0003e80008000008 */
[----:B------:R1:W2:Y:S01]  /*2850*/  @!P0 LDG.E.U8 R117, desc[UR10][R92.64] ;  /* 0x0000000a5c758981 */ /* 0x0002a2000c1e1100 */
[----:B0-----:R-:W-:-:S03]  /*2860*/  IMAD.X R97, R9, 0x1, R102, P1 ;  /* 0x0000000109617824 */ /* 0x001fc600008e0666 */
[----:B------:R0:W-:Y:S01]  /*2870*/  STS.U8 [R12+UR8+0xc], R121 ;  /* 0x00000c790c007988 */ /* 0x0001e20008000008 */
[C---:B------:R-:W-:Y:S01]  /*2880*/  IMAD.IADD R96, R63.reuse, 0x1, R80 ;  /* 0x000000013f607824 */ /* 0x040fe200078e0250 */
[----:B-1----:R-:W-:Y:S02]  /*2890*/  PRMT R125, RZ, 0x7610, R125 ;  /* 0x00007610ff7d7816 */ /* 0x002fe4000000007d */
[C---:B------:R-:W-:Y:S01]  /*28a0*/  IADD3 R92, P1, R63.reuse, R71, RZ ;  /* 0x000000473f5c7210 */ /* 0x040fe20007f3e0ff */
[----:B------:R-:W-:-:S03]  /*28b0*/  IMAD.IADD R94, R63, 0x1, R82 ;  /* 0x000000013f5e7824 */ /* 0x000fc600078e0252 */
[----:B------:R1:W4:Y:S01]  /*28c0*/  @!P0 LDG.E.U8 R125, desc[UR10][R96.64] ;  /* 0x0000000a607d8981 */ /* 0x000322000c1e1100 */
[----:B0-----:R-:W-:Y:S01]  /*28d0*/  PRMT R121, RZ, 0x7610, R121 ;  /* 0x00007610ff797816 */ /* 0x001fe20000000079 */
[----:B------:R-:W-:Y:S01]  /*28e0*/  IMAD.X R93, R9, 0x1, R68, P1 ;  /* 0x00000001095d7824 */ /* 0x000fe200008e0644 */
[----:B------:R-:W-:-:S04]  /*28f0*/  IADD3 RZ, P1, R63, R10, RZ ;  /* 0x0000000a3fff7210 */ /* 0x000fc80007f3e0ff */
[----:B------:R0:W4:Y:S01]  /*2900*/  @!P0 LDG.E.U8 R121, desc[UR10][R94.64] ;  /* 0x0000000a5e798981 */ /* 0x000122000c1e1100 */
[----:B-1----:R-:W-:Y:S02]  /*2910*/  PRMT R97, RZ, 0x7610, R97 ;  /* 0x00007610ff617816 */ /* 0x002fe40000000061 */
[----:B------:R-:W-:-:S04]  /*2920*/  PRMT R96, RZ, 0x7610, R96 ;  /* 0x00007610ff607816 */ /* 0x000fc80000000060 */
[----:B------:R-:W4:Y:S01]  /*2930*/  @!P0 LDG.E.U8 R97, desc[UR10][R92.64] ;  /* 0x0000000a5c618981 */ /* 0x000f22000c1e1100 */
[----:B0-----:R-:W-:Y:S02]  /*2940*/  IMAD.IADD R94, R63, 0x1, R10 ;  /* 0x000000013f5e7824 */ /* 0x001fe400078e020a */
[----:B------:R-:W-:-:S05]  /*2950*/  IMAD.X R95, R9, 0x1, R98, P1 ;  /* 0x00000001095f7824 */ /* 0x000fca00008e0662 */
[----:B------:R-:W4:Y:S04]  /*2960*/  @!P0 LDG.E.U8 R96, desc[UR10][R94.64] ;  /* 0x0000000a5e608981 */ /* 0x000f28000c1e1100 */
[----:B------:R0:W-:Y:S04]  /*2970*/  STS.U8 [R8+UR8], R123 ;  /* 0x0000007b08007988 */ /* 0x0001e80008000008 */
[----:B------:R0:W-:Y:S04]  /*2980*/  STS.U8 [R8+UR8+0x2], R119 ;  /* 0x0000027708007988 */ /* 0x0001e80008000008 */
        /* <DEDUP_REMOVED lines=8> */
[----:B------:R0:W-:Y:S01]  /*2a10*/  STS.U8 [R62+UR8+0xb00], R105 ;  /* 0x000b00693e007988 */ /* 0x0001e20008000008 */
[----:B------:R-:W-:Y:S01]  /*2a20*/  UMOV UR5, 0xc0000010 ;  /* 0xc000001000057882 */ /* 0x000fe20000000000 */
[----:B------:R-:W-:-:S02]  /*2a30*/  UMOV UR7, 0xc0000010 ;  /* 0xc000001000077882 */ /* 0x000fc40000000000 */
[----:B---3--:R0:W-:Y:S04]  /*2a40*/  STS.U8 [R62+UR8+0xc00], R109 ;  /* 0x000c006d3e007988 */ /* 0x0081e80008000008 */
[----:B-----5:R0:W-:Y:S04]  /*2a50*/  STS.U8 [R62+UR8+0xd00], R113 ;  /* 0x000d00713e007988 */ /* 0x0201e80008000008 */
[----:B--2---:R0:W-:Y:S04]  /*2a60*/  STS.U8 [R62+UR8+0xe00], R117 ;  /* 0x000e00753e007988 */ /* 0x0041e80008000008 */
[----:B----4-:R0:W-:Y:S04]  /*2a70*/  STS.U8 [R62+UR8+0xf00], R125 ;  /* 0x000f007d3e007988 */ /* 0x0101e80008000008 */
        /* <DEDUP_REMOVED lines=9> */
[----:B------:R1:W-:Y:S06]  /*2b10*/  MEMBAR.ALL.CTA ;  /* 0x0000000000007992 */ /* 0x0003ec0000008000 */
[----:B-1----:R-:W1:Y:S02]  /*2b20*/  FENCE.VIEW.ASYNC.S ;  /* 0x00000000000073c6 */ /* 0x002e640000000000 */
[----:B-1----:R-:W-:Y:S06]  /*2b30*/  BAR.SYNC.DEFER_BLOCKING 0x0 ;  /* 0x0000000000007b1d */ /* 0x002fec0000010000 */
[----:B------:R-:W-:-:S06]  /*2b40*/  WARPGROUP.ARRIVE ;  /* 0x00000000000079c5 */ /* 0x000fcc0000000000 */
[----:B------:R-:W-:Y:S01]  /*2b50*/  QGMMA.64x64x32.F32.E5M2.E5M2 R24, gdesc[UR4], R24, gsb0 ;  /* 0x00e00000041879f3 */ /* 0x000fe20008003818 */
[----:B------:R-:W-:Y:S02]  /*2b60*/  USHF.R.S32.HI UR5, URZ, 0x1f, UR12 ;  /* 0x0000001f3f057899 */ /* 0x000fe4000801140c */
[----:B------:R-:W-:Y:S01]  /*2b70*/  IADD3 R84, P4, R84, UR12, RZ ;  /* 0x0000000c54547c10 */ /* 0x000fe2000ff9e0ff */
[----:B------:R-:W-:-:S03]  /*2b80*/  VIADD R64, R64, 0xffffffff ;  /* 0xffffffff40407836 */ /* 0x000fc60000000000 */
[----:B------:R-:W-:Y:S02]  /*2b90*/  IADD3.X R110, R110, UR5, RZ, P4, !PT ;  /* 0x000000056e6e7c10 */ /* 0x000fe4000a7fe4ff */
[----:B------:R-:W-:Y:S02]  /*2ba0*/  IADD3 R112, P4, R112, UR12, RZ ;  /* 0x0000000c70707c10 */ /* 0x000fe4000ff9e0ff */
[----:B------:R-:W-:Y:S02]  /*2bb0*/  IADD3 R10, P1, R10, UR12, RZ ;  /* 0x0000000c0a0a7c10 */ /* 0x000fe4000ff3e0ff */
[----:B------:R-:W-:Y:S02]  /*2bc0*/  IADD3 R80, P2, R80, UR12, RZ ;  /* 0x0000000c50507c10 */ /* 0x000fe4000ff5e0ff */
[----:B------:R-:W-:Y:S02]  /*2bd0*/  IADD3.X R78, R78, UR5, RZ, P4, !PT ;  /* 0x000000054e4e7c10 */ /* 0x000fe4000a7fe4ff */
[----:B------:R-:W-:-:S02]  /*2be0*/  ISETP.NE.U32.AND P4, PT, R64, RZ, PT ;  /* 0x000000ff4000720c */ /* 0x000fc40003f85070 */
[----:B------:R-:W-:Y:S02]  /*2bf0*/  IADD3 R82, P3, R82, UR12, RZ ;  /* 0x0000000c52527c10 */ /* 0x000fe4000ff7e0ff */
[----:B------:R-:W-:Y:S02]  /*2c00*/  IADD3.X R98, R98, UR5, RZ, P1, !PT ;  /* 0x0000000562627c10 */ /* 0x000fe40008ffe4ff */
[----:B------:R-:W-:Y:S02]  /*2c10*/  IADD3.X R102, R102, UR5, RZ, P2, !PT ;  /* 0x0000000566667c10 */ /* 0x000fe400097fe4ff */
[----:B------:R-:W-:Y:S02]  /*2c20*/  IADD3 R86, P5, R86, UR12, RZ ;  /* 0x0000000c56567c10 */ /* 0x000fe4000ffbe0ff */
[----:B------:R-:W-:Y:S02]  /*2c30*/  IADD3 R88, P6, R88, UR12, RZ ;  /* 0x0000000c58587c10 */ /* 0x000fe4000ffde0ff */
[----:B------:R-:W-:-:S02]  /*2c40*/  IADD3 R90, P0, R90, UR12, RZ ;  /* 0x0000000c5a5a7c10 */ /* 0x000fc4000ff1e0ff */
[----:B------:R-:W-:Y:S02]  /*2c50*/  IADD3 R100, P1, R100, UR12, RZ ;  /* 0x0000000c64647c10 */ /* 0x000fe4000ff3e0ff */
[----:B------:R-:W-:Y:S02]  /*2c60*/  IADD3 R104, P2, R104, UR12, RZ ;  /* 0x0000000c68687c10 */ /* 0x000fe4000ff5e0ff */
[----:B------:R-:W-:Y:S02]  /*2c70*/  IADD3.X R106, R106, UR5, RZ, P3, !PT ;  /* 0x000000056a6a7c10 */ /* 0x000fe40009ffe4ff */
[----:B------:R-:W-:Y:S02]  /*2c80*/  IADD3 R108, P3, R108, UR12, RZ ;  /* 0x0000000c6c6c7c10 */ /* 0x000fe4000ff7e0ff */
[----:B------:R-:W-:Y:S02]  /*2c90*/  IADD3.X R114, R114, UR5, RZ, P5, !PT ;  /* 0x0000000572727c10 */ /* 0x000fe4000affe4ff */
[----:B------:R-:W-:-:S02]  /*2ca0*/  IADD3.X R118, R118, UR5, RZ, P6, !PT ;  /* 0x0000000576767c10 */ /* 0x000fc4000b7fe4ff */
[----:B------:R-:W-:Y:S02]  /*2cb0*/  IADD3.X R122, R122, UR5, RZ, P0, !PT ;  /* 0x000000057a7a7c10 */ /* 0x000fe400087fe4ff */
[----:B------:R-:W-:Y:S02]  /*2cc0*/  IADD3.X R65, R65, UR5, RZ, P1, !PT ;  /* 0x0000000541417c10 */ /* 0x000fe40008ffe4ff */
[----:B------:R-:W-:Y:S02]  /*2cd0*/  IADD3.X R69, R69, UR5, RZ, P2, !PT ;  /* 0x0000000545457c10 */ /* 0x000fe400097fe4ff */
[----:B------:R-:W-:Y:S02]  /*2ce0*/  IADD3 R116, P5, R116, UR12, RZ ;  /* 0x0000000c74747c10 */ /* 0x000fe4000ffbe0ff */
[----:B------:R-:W-:Y:S02]  /*2cf0*/  IADD3 R120, P6, R120, UR12, RZ ;  /* 0x0000000c78787c10 */ /* 0x000fe4000ffde0ff */
[----:B------:R-:W-:-:S02]  /*2d00*/  IADD3 R124, P0, R124, UR12, RZ ;  /* 0x0000000c7c7c7c10 */ /* 0x000fc4000ff1e0ff */
[----:B------:R-:W-:Y:S02]  /*2d10*/  IADD3 R67, P1, R67, UR12, RZ ;  /* 0x0000000c43437c10 */ /* 0x000fe4000ff3e0ff */
[----:B------:R-:W-:Y:S02]  /*2d20*/  IADD3 R71, P2, R71, UR12, RZ ;  /* 0x0000000c47477c10 */ /* 0x000fe4000ff5e0ff */
[----:B------:R-:W-:Y:S01]  /*2d30*/  IADD3.X R73, R73, UR5, RZ, P3, !PT ;  /* 0x0000000549497c10 */ /* 0x000fe20009ffe4ff */
[----:B------:R-:W-:Y:S01]  /*2d40*/  UIADD3 UR9, UR9, -0x20, URZ ;  /* 0xffffffe009097890 */ /* 0x000fe2000fffe03f */
[----:B------:R-:W-:Y:S02]  /*2d50*/  IADD3 R75, P3, R15, R75, RZ ;  /* 0x0000004b0f4b7210 */ /* 0x000fe40007f7e0ff */
[----:B------:R-:W-:Y:S02]  /*2d60*/  IADD3.X R76, R76, UR5, RZ, P5, !PT ;  /* 0x000000054c4c7c10 */ /* 0x000fe4000affe4ff */
[----:B------:R-:W-:-:S02]  /*2d70*/  IADD3.X R74, R74, UR5, RZ, P6, !PT ;  /* 0x000000054a4a7c10 */ /* 0x000fc4000b7fe4ff */
[----:B------:R-:W-:Y:S02]  /*2d80*/  IADD3.X R72, R72, UR5, RZ, P0, !PT ;  /* 0x0000000548487c10 */ /* 0x000fe400087fe4ff */
[----:B------:R-:W-:Y:S02]  /*2d90*/  IADD3.X R70, R70, UR5, RZ, P1, !PT ;  /* 0x0000000546467c10 */ /* 0x000fe40008ffe4ff */
[----:B------:R-:W-:Y:S02]  /*2da0*/  IADD3.X R68, R68, UR5, RZ, P2, !PT ;  /* 0x0000000544447c10 */ /* 0x000fe400097fe4ff */
[----:B------:R-:W-:Y:S01]  /*2db0*/  LEA.HI.X.SX32 R66, R15, R66, 0x1, P3 ;  /* 0x000000420f427211 */ /* 0x000fe200018f0eff */
[----:B------:R-:W-:Y:S02]  /*2dc0*/  WARPGROUP.DEPBAR.LE gsb0, 0x0 ;  /* 0x00008000000079c5 */ /* 0x000fe40000010000 */
[----:B0-----:R-:W-:Y:S05]  /*2dd0*/  @P4 BRA `(.L_x_2) ;  /* 0xfffffff000084947 */ /* 0x001fea000383ffff */
.L_x_1:
[----:B------:R-:W-:Y:S01]  /*2de0*/  F2FP.SATFINITE.E5M2.F32.PACK_AB_MERGE_C R24, R25, R24, RZ ;  /* 0x000000181918723e */ /* 0x000fe200048060ff */
[C---:B------:R-:W-:Y:S01]  /*2df0*/  IMAD.SHL.U32 R9, R0.reuse, 0x100, RZ ;  /* 0x0000010000097824 */ /* 0x040fe200078e00ff */
[----:B------:R-:W-:Y:S01]  /*2e00*/  F2FP.SATFINITE.E5M2.F32.PACK_AB_MERGE_C R28, R29, R28, RZ ;  /* 0x0000001c1d1c723e */ /* 0x000fe200048060ff */
[----:B------:R-:W-:Y:S01]  /*2e10*/  IMAD.SHL.U32 R8, R0, 0x10, RZ ;  /* 0x0000001000087824 */ /* 0x000fe200078e00ff */
[----:B------:R-:W-:Y:S01]  /*2e20*/  F2FP.SATFINITE.E5M2.F32.PACK_AB_MERGE_C R26, R27, R26, RZ ;  /* 0x0000001a1b1a723e */ /* 0x000fe200048060ff */
[----:B------:R-:W-:Y:S01]  /*2e30*/  BAR.SYNC.DEFER_BLOCKING 0x0 ;  /* 0x0000000000007b1d */ /* 0x000fe20000010000 */
[----:B------:R-:W-:Y:S01]  /*2e40*/  F2FP.SATFINITE.E5M2.F32.PACK_AB_MERGE_C R30, R31, R30, RZ ;  /* 0x0000001e1f1e723e */ /* 0x000fe200048060ff */
[----:B------:R-:W-:Y:S01]  /*2e50*/  IMAD.IADD R29, R6, 0x1, R4 ;  /* 0x00000001061d7824 */ /* 0x000fe200078e0204 */
[----:B------:R-:W-:Y:S02]  /*2e60*/  F2FP.SATFINITE.E5M2.F32.PACK_AB_MERGE_C R34, R35, R34, RZ ;  /* 0x000000222322723e */ /* 0x000fe400048060ff */
[----:B------:R-:W-:Y:S01]  /*2e70*/  LOP3.LUT R24, R24, 0xffff, RZ, 0xc0, !PT ;  /* 0x0000ffff18187812 */ /* 0x000fe200078ec0ff */
[----:B------:R-:W-:Y:S01]  /*2e80*/  ULDC.64 UR6, c[0x0][0x228] ;  /* 0x00008a0000067ab9 */ /* 0x000fe20000000a00 */
[----:B------:R-:W-:Y:S01]  /*2e90*/  LOP3.LUT R11, R28, 0xffff, RZ, 0xc0, !PT ;  /* 0x0000ffff1c0b7812 */ /* 0x000fe200078ec0ff */
[----:B------:R-:W-:Y:S01]  /*2ea0*/  ULDC UR4, c[0x0][0x244] ;  /* 0x0000910000047ab9 */ /* 0x000fe20000000800 */
[----:B------:R-:W-:-:S02]  /*2eb0*/  F2FP.SATFINITE.E5M2.F32.PACK_AB_MERGE_C R46, R47, R46, RZ ;  /* 0x0000002e2f2e723e */ /* 0x000fc400048060ff */
[----:B------:R-:W-:Y:S02]  /*2ec0*/  LOP3.LUT R10, R9, 0x800, RZ, 0xc0, !PT ;  /* 0x00000800090a7812 */ /* 0x000fe400078ec0ff */
[----:B------:R-:W-:Y:S02]  /*2ed0*/  LOP3.LUT R16, R26, 0xffff, RZ, 0xc0, !PT ;  /* 0x0000ffff1a107812 */ /* 0x000fe400078ec0ff */
[----:B------:R-:W-:Y:S02]  /*2ee0*/  LOP3.LUT R47, R30, 0xffff, RZ, 0xc0, !PT ;  /* 0x0000ffff1e2f7812 */ /* 0x000fe400078ec0ff */
[----:B------:R-:W-:Y:S02]  /*2ef0*/  LOP3.LUT R63, R34, 0xffff, RZ, 0xc0, !PT ;  /* 0x0000ffff223f7812 */ /* 0x000fe400078ec0ff */
[----:B------:R-:W-:Y:S02]  /*2f00*/  LOP3.LUT R9, R8, 0x70, RZ, 0xc0, !PT ;  /* 0x0000007008097812 */ /* 0x000fe400078ec0ff */
[----:B------:R-:W-:-:S02]  /*2f10*/  LOP3.LUT R15, R7, 0x800, RZ, 0xc0, !PT ;  /* 0x00000800070f7812 */ /* 0x000fc400078ec0ff */
[----:B------:R-:W-:Y:S02]  /*2f20*/  LOP3.LUT R14, R8, 0x3f0, RZ, 0xc0, !PT ;  /* 0x000003f0080e7812 */ /* 0x000fe400078ec0ff */
[----:B------:R-:W-:Y:S02]  /*2f30*/  F2FP.SATFINITE.E5M2.F32.PACK_AB_MERGE_C R32, R33, R32, RZ ;  /* 0x000000202120723e */ /* 0x000fe400048060ff */
[----:B------:R-:W-:Y:S02]  /*2f40*/  SHF.R.U32.HI R7, RZ, 0x8, R24 ;  /* 0x00000008ff077819 */ /* 0x000fe40000011618 */
[----:B------:R-:W-:Y:S02]  /*2f50*/  SHF.R.U32.HI R8, RZ, 0x8, R11 ;  /* 0x00000008ff087819 */ /* 0x000fe4000001160b */
[----:B------:R-:W-:Y:S02]  /*2f60*/  PRMT R13, R63, 0x3340, R0 ;  /* 0x000033403f0d7816 */ /* 0x000fe40000000000 */
[----:B------:R-:W-:-:S02]  /*2f70*/  PRMT R12, R16, 0x3340, R47 ;  /* 0x00003340100c7816 */ /* 0x000fc4000000002f */
[----:B------:R-:W-:Y:S02]  /*2f80*/  LOP3.LUT R61, R32, 0xffff, RZ, 0xc0, !PT ;  /* 0x0000ffff203d7812 */ /* 0x000fe400078ec0ff */
[----:B------:R-:W-:Y:S02]  /*2f90*/  LOP3.LUT R8, R8, 0xffff, RZ, 0xc0, !PT ;  /* 0x0000ffff08087812 */ /* 0x000fe400078ec0ff */
[----:B------:R-:W-:Y:S02]  /*2fa0*/  LOP3.LUT R7, R7, 0xffff, RZ, 0xc0, !PT ;  /* 0x0000ffff07077812 */ /* 0x000fe400078ec0ff */
[----:B------:R-:W-:Y:S02]  /*2fb0*/  F2FP.SATFINITE.E5M2.F32.PACK_AB_MERGE_C R44, R45, R44, RZ ;  /* 0x0000002c2d2c723e */ /* 0x000fe400048060ff */
[----:B------:R-:W-:Y:S02]  /*2fc0*/  F2FP.SATFINITE.E5M2.F32.PACK_AB_MERGE_C R36, R37, R36, RZ ;  /* 0x000000242524723e */ /* 0x000fe400048060ff */
[----:B------:R-:W-:-:S02]  /*2fd0*/  F2FP.SATFINITE.E5M2.F32.PACK_AB_MERGE_C R38, R39, R38, RZ ;  /* 0x000000262726723e */ /* 0x000fc400048060ff */
[----:B------:R-:W-:Y:S02]  /*2fe0*/  F2FP.SATFINITE.E5M2.F32.PACK_AB_MERGE_C R40, R41, R40, RZ ;  /* 0x000000282928723e */ /* 0x000fe400048060ff */
[----:B------:R-:W-:Y:S02]  /*2ff0*/  F2FP.SATFINITE.E5M2.F32.PACK_AB_MERGE_C R42, R43, R42, RZ ;  /* 0x0000002a2b2a723e */ /* 0x000fe400048060ff */
[----:B------:R-:W-:Y:S02]  /*3000*/  F2FP.SATFINITE.E5M2.F32.PACK_AB_MERGE_C R48, R49, R48, RZ ;  /* 0x000000303130723e */ /* 0x000fe400048060ff */
[----:B------:R-:W-:Y:S02]  /*3010*/  F2FP.SATFINITE.E5M2.F32.PACK_AB_MERGE_C R50, R51, R50, RZ ;  /* 0x000000323332723e */ /* 0x000fe400048060ff */
[----:B------:R-:W-:Y:S02]  /*3020*/  F2FP.SATFINITE.E5M2.F32.PACK_AB_MERGE_C R52, R53, R52, RZ ;  /* 0x000000343534723e */ /* 0x000fe400048060ff */
[----:B------:R-:W-:-:S02]  /*3030*/  F2FP.SATFINITE.E5M2.F32.PACK_AB_MERGE_C R54, R55, R54, RZ ;  /* 0x000000363736723e */ /* 0x000fc400048060ff */
[----:B------:R-:W-:Y:S02]  /*3040*/  IADD3 R9, R9, UR8, R10 ;  /* 0x0000000809097c10 */ /* 0x000fe4000fffe00a */
[----:B------:R-:W-:Y:S02]  /*3050*/  IADD3 R14, R14, UR8, R15 ;  /* 0x000000080e0e7c10 */ /* 0x000fe4000fffe00f */
[----:B------:R-:W-:Y:S01]  /*3060*/  PRMT R45, R12, 0x5410, R13 ;  /* 0x000054100c2d7816 */ /* 0x000fe2000000000d */
[----:B------:R-:W-:Y:S01]  /*3070*/  IMAD.IADD R13, R6, 0x1, R5 ;  /* 0x00000001060d7824 */ /* 0x000fe200078e0205 */
[----:B------:R-:W-:Y:S02]  /*3080*/  PRMT R10, R24, 0x3340, R11 ;  /* 0x00003340180a7816 */ /* 0x000fe4000000000b */
[C---:B------:R-:W-:Y:S02]  /*3090*/  LOP3.LUT R41, R6.reuse, R3, RZ, 0xfc, !PT ;  /* 0x0000000306297212 */ /* 0x040fe400078efcff */
[----:B------:R-:W-:-:S02]  /*30a0*/  LOP3.LUT R12, R6, 0x3c, R3, 0xfe, !PT ;  /* 0x0000003c060c7812 */ /* 0x000fc400078efe03 */
[C-C-:B------:R-:W-:Y:S02]  /*30b0*/  LOP3.LUT R18, R6.reuse, 0x3a, R3.reuse, 0xfe, !PT ;  /* 0x0000003a06127812 */ /* 0x140fe400078efe03 */
[C-C-:B------:R-:W-:Y:S02]  /*30c0*/  LOP3.LUT R26, R6.reuse, 0x38, R3.reuse, 0xfe, !PT ;  /* 0x00000038061a7812 */ /* 0x140fe400078efe03 */
[C-C-:B------:R-:W-:Y:S02]  /*30d0*/  LOP3.LUT R34, R6.reuse, 0x36, R3.reuse, 0xfe, !PT ;  /* 0x0000003606227812 */ /* 0x140fe400078efe03 */
[C-C-:B------:R-:W-:Y:S02]  /*30e0*/  LOP3.LUT R32, R6.reuse, 0x34, R3.reuse, 0xfe, !PT ;  /* 0x0000003406207812 */ /* 0x140fe400078efe03 */
[C-C-:B------:R-:W-:Y:S02]  /*30f0*/  LOP3.LUT R49, R6.reuse, 0x32, R3.reuse, 0xfe, !PT ;  /* 0x0000003206317812 */ /* 0x140fe400078efe03 */
        /* <DEDUP_REMOVED lines=20> */
[----:B------:R-:W-:Y:S02]  /*3240*/  LOP3.LUT R43, R6, 0x2, R3, 0xfe, !PT ;  /* 0x00000002062b7812 */ /* 0x000fe400078efe03 */
[----:B------:R-:W-:Y:S02]  /*3250*/  PRMT R11, R61, 0x3340, R0 ;  /* 0x000033403d0b7816 */ /* 0x000fe40000000000 */
[----:B------:R-:W-:Y:S02]  /*3260*/  PRMT R8, R7, 0x3340, R8 ;  /* 0x0000334007087816 */ /* 0x000fe40000000008 */
[C---:B------:R-:W-:Y:S01]  /*3270*/  LEA.HI R3, R0.reuse, R6, RZ, 0x1a ;  /* 0x0000000600037211 */ /* 0x040fe200078fd0ff */
[----:B------:R-:W-:Y:S01]  /*3280*/  IMAD.SHL.U32 R0, R0, 0x8, RZ ;  /* 0x0000000800007824 */ /* 0x000fe200078e00ff */
[----:B------:R-:W-:-:S02]  /*3290*/  SHF.R.U32.HI R6, RZ, 0x8, R61 ;  /* 0x00000008ff067819 */ /* 0x000fc4000001163d */
[----:B------:R-:W-:Y:S02]  /*32a0*/  SHF.R.U32.HI R5, RZ, 0x8, R47 ;  /* 0x00000008ff057819 */ /* 0x000fe4000001162f */
[----:B------:R-:W-:Y:S02]  /*32b0*/  SHF.R.U32.HI R4, RZ, 0x8, R16 ;  /* 0x00000008ff047819 */ /* 0x000fe40000011610 */
[----:B------:R-:W-:Y:S02]  /*32c0*/  SHF.R.U32.HI R7, RZ, 0x8, R63 ;  /* 0x00000008ff077819 */ /* 0x000fe4000001163f */
[----:B------:R-:W-:Y:S02]  /*32d0*/  PRMT R11, R10, 0x5410, R11 ;  /* 0x000054100a0b7816 */ /* 0x000fe4000000000b */
[----:B------:R-:W-:Y:S02]  /*32e0*/  LOP3.LUT R6, R6, 0xffff, RZ, 0xc0, !PT ;  /* 0x0000ffff06067812 */ /* 0x000fe400078ec0ff */
[----:B------:R-:W-:-:S02]  /*32f0*/  LOP3.LUT R10, R5, 0xffff, RZ, 0xc0, !PT ;  /* 0x0000ffff050a7812 */ /* 0x000fc400078ec0ff */
[----:B------:R-:W-:Y:S02]  /*3300*/  LOP3.LUT R47, R4, 0xffff, RZ, 0xc0, !PT ;  /* 0x0000ffff042f7812 */ /* 0x000fe400078ec0ff */
[----:B------:R-:W-:Y:S02]  /*3310*/  LOP3.LUT R7, R7, 0xffff, RZ, 0xc0, !PT ;  /* 0x0000ffff07077812 */ /* 0x000fe400078ec0ff */
[----:B------:R-:W-:Y:S02]  /*3320*/  PRMT R5, R6, 0x3340, R1 ;  /* 0x0000334006057816 */ /* 0x000fe40000000001 */
[----:B------:R-:W-:Y:S02]  /*3330*/  PRMT R10, R47, 0x3340, R10 ;  /* 0x000033402f0a7816 */ /* 0x000fe4000000000a */
[----:B------:R-:W-:Y:S02]  /*3340*/  PRMT R7, R7, 0x3340, R2 ;  /* 0x0000334007077816 */ /* 0x000fe40000000002 */
[----:B------:R-:W-:-:S02]  /*3350*/  LOP3.LUT R0, R0, 0x380, RZ, 0xc0, !PT ;  /* 0x0000038000007812 */ /* 0x000fc400078ec0ff */
[----:B------:R-:W-:Y:S02]  /*3360*/  LOP3.LUT R36, R36, 0xffff, RZ, 0xc0, !PT ;  /* 0x0000ffff24247812 */ /* 0x000fe400078ec0ff */
[----:B------:R-:W-:Y:S01]  /*3370*/  PRMT R5, R8, 0x5410, R5 ;  /* 0x0000541008057816 */ /* 0x000fe20000000005 */
[----:B------:R-:W-:Y:S01]  /*3380*/  IMAD.IADD R22, R0, 0x1, R9 ;  /* 0x0000000100167824 */ /* 0x000fe200078e0209 */
[----:B------:R-:W-:Y:S02]  /*3390*/  PRMT R7, R10, 0x5410, R7 ;  /* 0x000054100a077816 */ /* 0x000fe40000000007 */
[----:B------:R-:W-:Y:S02]  /*33a0*/  LOP3.LUT R38, R38, 0xffff, RZ, 0xc0, !PT ;  /* 0x0000ffff26267812 */ /* 0x000fe400078ec0ff */
[--C-:B------:R-:W-:Y:S02]  /*33b0*/  PRMT R8, R11, 0x4210, R36.reuse ;  /* 0x000042100b087816 */ /* 0x100fe40000000024 */
[----:B------:R-:W-:-:S02]  /*33c0*/  PRMT R9, R5, 0x5210, R36 ;  /* 0x0000521005097816 */ /* 0x000fc40000000024 */
[--C-:B------:R-:W-:Y:S02]  /*33d0*/  PRMT R10, R45, 0x4210, R38.reuse ;  /* 0x000042102d0a7816 */ /* 0x100fe40000000026 */
[----:B------:R-:W-:Y:S02]  /*33e0*/  PRMT R11, R7, 0x5210, R38 ;  /* 0x00005210070b7816 */ /* 0x000fe40000000026 */
[----:B------:R-:W-:Y:S02]  /*33f0*/  LOP3.LUT R48, R48, 0xffff, RZ, 0xc0, !PT ;  /* 0x0000ffff30307812 */ /* 0x000fe400078ec0ff */
[----:B------:R-:W-:Y:S01]  /*3400*/  LOP3.LUT R40, R40, 0xffff, RZ, 0xc0, !PT ;  /* 0x0000ffff28287812 */ /* 0x000fe200078ec0ff */
[----:B------:R0:W-:Y:S01]  /*3410*/  STSM.16.M88.4 [R22], R8 ;  /* 0x0000000816007844 */ /* 0x0001e20000000200 */
[----:B------:R-:W-:Y:S02]  /*3420*/  LOP3.LUT R47, R44, 0xffff, RZ, 0xc0, !PT ;  /* 0x0000ffff2c2f7812 */ /* 0x000fe400078ec0ff */
[----:B------:R-:W-:-:S02]  /*3430*/  PRMT R5, R48, 0x3340, R1 ;  /* 0x0000334030057816 */ /* 0x000fc40000000001 */
[----:B------:R-:W-:Y:S02]  /*3440*/  PRMT R0, R40, 0x3340, R47 ;  /* 0x0000334028007816 */ /* 0x000fe4000000002f */
[----:B------:R-:W-:Y:S02]  /*3450*/  ISETP.GE.AND P0, PT, R2, UR6, PT ;  /* 0x0000000602007c0c */ /* 0x000fe4000bf06270 */
[----:B------:R-:W-:Y:S01]  /*3460*/  PRMT R45, R0, 0x5410, R5 ;  /* 0x00005410002d7816 */ /* 0x000fe20000000005 */
[----:B------:R-:W-:Y:S01]  /*3470*/  BAR.SYNC.DEFER_BLOCKING 0x0 ;  /* 0x0000000000007b1d */ /* 0x000fe20000010000 */
[----:B------:R-:W-:Y:S02]  /*3480*/  LOP3.LUT R42, R42, 0xffff, RZ, 0xc0, !PT ;  /* 0x0000ffff2a2a7812 */ /* 0x000fe400078ec0ff */
[----:B------:R-:W-:Y:S02]  /*3490*/  LOP3.LUT R61, R46, 0xffff, RZ, 0xc0, !PT ;  /* 0x0000ffff2e3d7812 */ /* 0x000fe400078ec0ff */
[----:B------:R-:W-:-:S03]  /*34a0*/  LOP3.LUT R50, R50, 0xffff, RZ, 0xc0, !PT ;  /* 0x0000ffff32327812 */ /* 0x000fc600078ec0ff */
[----:B------:R-:W1:Y:S01]  /*34b0*/  LDC R0, c[0x0][0x248] ;  /* 0x00009200ff007b82 */ /* 0x000e620000000800 */
[----:B------:R-:W-:Y:S02]  /*34c0*/  ISETP.LT.AND P1, PT, R12, UR7, !P0 ;  /* 0x000000070c007c0c */ /* 0x000fe4000c721270 */
[----:B------:R-:W-:Y:S02]  /*34d0*/  ISETP.LT.AND P2, PT, R18, UR7, !P0 ;  /* 0x0000000712007c0c */ /* 0x000fe4000c741270 */
[----:B------:R-:W-:Y:S02]  /*34e0*/  SHF.R.U32.HI R12, RZ, 0x8, R40 ;  /* 0x00000008ff0c7819 */ /* 0x000fe40000011628 */
[----:B------:R-:W-:Y:S02]  /*34f0*/  SHF.R.U32.HI R18, RZ, 0x8, R47 ;  /* 0x00000008ff127819 */ /* 0x000fe4000001162f */
[----:B------:R-:W-:Y:S02]  /*3500*/  SHF.R.U32.HI R20, RZ, 0x8, R48 ;  /* 0x00000008ff147819 */ /* 0x000fe40000011630 */
[----:B------:R-:W-:-:S02]  /*3510*/  SHF.R.U32.HI R16, RZ, 0x8, R42 ;  /* 0x00000008ff107819 */ /* 0x000fc4000001162a */
[--C-:B0-----:R-:W-:Y:S02]  /*3520*/  SHF.R.U32.HI R8, RZ, 0x8, R61.reuse ;  /* 0x00000008ff087819 */ /* 0x101fe4000001163d */
[----:B------:R-:W-:Y:S02]  /*3530*/  SHF.R.U32.HI R9, RZ, 0x8, R50 ;  /* 0x00000008ff097819 */ /* 0x000fe40000011632 */
[----:B------:R-:W-:Y:S01]  /*3540*/  PRMT R10, R42, 0x3340, R61 ;  /* 0x000033402a0a7816 */ /* 0x000fe2000000003d */
[----:B------:R-:W0:Y:S01]  /*3550*/  LDS.128 R4, [R14] ;  /* 0x000000000e047984 */ /* 0x000e220000000c00 */
[----:B------:R-:W-:Y:S02]  /*3560*/  LOP3.LUT R18, R18, 0xffff, RZ, 0xc0, !PT ;  /* 0x0000ffff12127812 */ /* 0x000fe400078ec0ff */
[----:B------:R-:W-:Y:S01]  /*3570*/  LOP3.LUT R11, R12, 0xffff, RZ, 0xc0, !PT ;  /* 0x0000ffff0c0b7812 */ /* 0x000fe200078ec0ff */
[----:B------:R-:W-:Y:S01]  /*3580*/  IMAD R12, R2, UR4, RZ ;  /* 0x00000004020c7c24 */ /* 0x000fe2000f8e02ff */
[----:B------:R-:W-:Y:S01]  /*3590*/  LOP3.LUT R20, R20, 0xffff, RZ, 0xc0, !PT ;  /* 0x0000ffff14147812 */ /* 0x000fe200078ec0ff */
[----:B------:R-:W-:Y:S01]  /*35a0*/  ULDC.64 UR4, c[0x0][0x220] ;  /* 0x0000880000047ab9 */ /* 0x000fe20000000a00 */
[----:B------:R-:W-:-:S02]  /*35b0*/  LOP3.LUT R8, R8, 0xffff, RZ, 0xc0, !PT ;  /* 0x0000ffff08087812 */ /* 0x000fc400078ec0ff */
[----:B------:R-:W-:Y:S02]  /*35c0*/  LOP3.LUT R61, R16, 0xffff, RZ, 0xc0, !PT ;  /* 0x0000ffff103d7812 */ /* 0x000fe400078ec0ff */
[----:B------:R-:W-:Y:S02]  /*35d0*/  LOP3.LUT R9, R9, 0xffff, RZ, 0xc0, !PT ;  /* 0x0000ffff09097812 */ /* 0x000fe400078ec0ff */
[----:B------:R-:W-:Y:S02]  /*35e0*/  PRMT R11, R11, 0x3340, R18 ;  /* 0x000033400b0b7816 */ /* 0x000fe40000000012 */
[--C-:B------:R-:W-:Y:S02]  /*35f0*/  PRMT R20, R20, 0x3340, R1.reuse ;  /* 0x0000334014147816 */ /* 0x100fe40000000001 */
[----:B------:R-:W-:Y:S02]  /*3600*/  PRMT R8, R61, 0x3340, R8 ;  /* 0x000033403d087816 */ /* 0x000fe40000000008 */
[----:B------:R-:W-:-:S02]  /*3610*/  PRMT R47, R50, 0x3340, R1 ;  /* 0x00003340322f7816 */ /* 0x000fc40000000001 */
[----:B------:R-:W-:Y:S02]  /*3620*/  PRMT R61, R9, 0x3340, R2 ;  /* 0x00003340093d7816 */ /* 0x000fe40000000002 */
[----:B------:R-:W-:Y:S02]  /*3630*/  PRMT R9, R11, 0x5410, R20 ;  /* 0x000054100b097816 */ /* 0x000fe40000000014 */
[----:B------:R-:W-:Y:S02]  /*3640*/  PRMT R47, R10, 0x5410, R47 ;  /* 0x000054100a2f7816 */ /* 0x000fe4000000002f */
[----:B------:R-:W-:Y:S02]  /*3650*/  LOP3.LUT R52, R52, 0xffff, RZ, 0xc0, !PT ;  /* 0x0000ffff34347812 */ /* 0x000fe400078ec0ff */
[----:B------:R-:W-:Y:S02]  /*3660*/  PRMT R11, R8, 0x5410, R61 ;  /* 0x00005410080b7816 */ /* 0x000fe4000000003d */
[----:B------:R-:W-:-:S02]  /*3670*/  LOP3.LUT R54, R54, 0xffff, RZ, 0xc0, !PT ;  /* 0x0000ffff36367812 */ /* 0x000fc400078ec0ff */
[--C-:B------:R-:W-:Y:S01]  /*3680*/  PRMT R8, R45, 0x4210, R52.reuse ;  /* 0x000042102d087816 */ /* 0x100fe20000000034 */
[-C--:B-1----:R-:W-:Y:S01]  /*3690*/  IMAD R45, R41, R0.reuse, RZ ;  /* 0x00000000292d7224 */ /* 0x082fe200078e02ff */
[----:B------:R-:W-:Y:S02]  /*36a0*/  PRMT R9, R9, 0x5210, R52 ;  /* 0x0000521009097816 */ /* 0x000fe40000000034 */
[--C-:B------:R-:W-:Y:S01]  /*36b0*/  PRMT R10, R47, 0x4210, R54.reuse ;  /* 0x000042102f0a7816 */ /* 0x100fe20000000036 */
[----:B------:R-:W-:Y:S01]  /*36c0*/  IMAD R47, R39, R0, RZ ;  /* 0x00000000272f7224 */ /* 0x000fe200078e02ff */
[----:B------:R-:W-:Y:S01]  /*36d0*/  PRMT R11, R11, 0x5210, R54 ;  /* 0x000052100b0b7816 */ /* 0x000fe20000000036 */
[----:B------:R-:W-:Y:S01]  /*36e0*/  BAR.SYNC.DEFER_BLOCKING 0x0 ;  /* 0x0000000000007b1d */ /* 0x000fe20000010000 */
[----:B------:R-:W-:Y:S02]  /*36f0*/  ISETP.LT.AND P3, PT, R41, UR7, !P0 ;  /* 0x0000000729007c0c */ /* 0x000fe4000c761270 */
[----:B------:R-:W-:-:S02]  /*3700*/  IADD3 R2, P5, R12, UR4, RZ ;  /* 0x000000040c027c10 */ /* 0x000fc4000ffbe0ff */
[C---:B------:R-:W-:Y:S01]  /*3710*/  ISETP.LT.AND P4, PT, R43.reuse, UR7, !P0 ;  /* 0x000000072b007c0c */ /* 0x040fe2000c781270 */
[----:B------:R-:W-:Y:S01]  /*3720*/  IMAD R43, R43, R0, RZ ;  /* 0x000000002b2b7224 */ /* 0x000fe200078e02ff */
[----:B------:R-:W-:Y:S02]  /*3730*/  LEA.HI.X.SX32 R12, R12, UR5, 0x1, P5 ;  /* 0x000000050c0c7c11 */ /* 0x000fe4000a8f0eff */
[-C--:B------:R-:W-:Y:S02]  /*3740*/  IADD3 R40, P6, R45, R2.reuse, RZ ;  /* 0x000000022d287210 */ /* 0x080fe40007fde0ff */
[----:B------:R-:W-:Y:S02]  /*3750*/  IADD3 R38, P5, R43, R2, RZ ;  /* 0x000000022b267210 */ /* 0x000fe40007fbe0ff */
[----:B------:R-:W-:Y:S01]  /*3760*/  LEA.HI.X.SX32 R41, R45, R12, 0x1, P6 ;  /* 0x0000000c2d297211 */ /* 0x000fe200030f0eff */
[----:B------:R-:W-:Y:S01]  /*3770*/  IMAD R45, R0, 0x20, R45 ;  /* 0x00000020002d7824 */ /* 0x000fe200078e022d */
[----:B0-----:R-:W-:-:S02]  /*3780*/  PRMT R63, R4, 0x7770, RZ ;  /* 0x00007770043f7816 */ /* 0x001fc400000000ff */
[----:B------:R-:W-:Y:S02]  /*3790*/  ISETP.LT.AND P6, PT, R39, UR7, !P0 ;  /* 0x0000000727007c0c */ /* 0x000fe4000c7c1270 */
[----:B------:R-:W-:Y:S02]  /*37a0*/  LEA.HI.X.SX32 R39, R43, R12, 0x1, P5 ;  /* 0x0000000c2b277211 */ /* 0x000fe400028f0eff */
[----:B------:R-:W-:Y:S02]  /*37b0*/  PRMT R61, R5, 0x7770, RZ ;  /* 0x00007770053d7816 */ /* 0x000fe400000000ff */
[----:B------:R-:W-:Y:S01]  /*37c0*/  PRMT R43, R6, 0x7770, RZ ;  /* 0x00007770062b7816 */ /* 0x000fe200000000ff */
[----:B------:R0:W-:Y:S01]  /*37d0*/  STSM.16.M88.4 [R22], R8 ;  /* 0x0000000816007844 */ /* 0x0001e20000000200 */
[----:B------:R-:W-:Y:S01]  /*37e0*/  BAR.SYNC.DEFER_BLOCKING 0x0 ;  /* 0x0000000000007b1d */ /* 0x000fe20000010000 */
[-C--:B0-----:R-:W-:Y:S02]  /*37f0*/  IMAD R9, R37, R0.reuse, RZ ;  /* 0x0000000025097224 */ /* 0x081fe400078e02ff */
[----:B------:R-:W-:-:S03]  /*3800*/  IMAD R11, R35, R0, RZ ;  /* 0x00000000230b7224 */ /* 0x000fc600078e02ff */
[----:B------:R-:W-:-:S04]  /*3810*/  IADD3 R8, P5, R9, R2, RZ ;  /* 0x0000000209087210 */ /* 0x000fc80007fbe0ff */
[----:B------:R-:W-:Y:S02]  /*3820*/  LEA.HI.X.SX32 R9, R9, R12, 0x1, P5 ;  /* 0x0000000c09097211 */ /* 0x000fe400028f0eff */
[----:B------:R-:W-:Y:S01]  /*3830*/  ISETP.LT.AND P5, PT, R33, UR7, !P0 ;  /* 0x0000000721007c0c */ /* 0x000fe2000c7a1270 */
[----:B------:R0:W-:Y:S01]  /*3840*/  @P3 STG.E.U8 desc[UR10][R40.64], R63 ;  /* 0x0000003f28003986 */ /* 0x0001e2000c10110a */
[----:B------:R-:W-:Y:S01]  /*3850*/  IADD3 R36, P3, R47, R2, RZ ;  /* 0x000000022f247210 */ /* 0x000fe20007f7e0ff */
[----:B------:R-:W-:Y:S02]  /*3860*/  IMAD R33, R33, R0, RZ ;  /* 0x0000000021217224 */ /* 0x000fe400078e02ff */
[----:B------:R1:W-:Y:S01]  /*3870*/  @P4 STG.E.U8 desc[UR10][R38.64], R61 ;  /* 0x0000003d26004986 */ /* 0x0003e2000c10110a */
[----:B------:R-:W-:Y:S02]  /*3880*/  ISETP.LT.AND P4, PT, R37, UR7, !P0 ;  /* 0x0000000725007c0c */ /* 0x000fe4000c781270 */
[----:B------:R-:W-:-:S02]  /*3890*/  LEA.HI.X.SX32 R37, R47, R12, 0x1, P3 ;  /* 0x0000000c2f257211 */ /* 0x000fc400018f0eff */
[----:B------:R-:W-:Y:S01]  /*38a0*/  ISETP.LT.AND P3, PT, R35, UR7, !P0 ;  /* 0x0000000723007c0c */ /* 0x000fe2000c761270 */
[----:B------:R-:W-:Y:S02]  /*38b0*/  IMAD R35, R31, R0, RZ ;  /* 0x000000001f237224 */ /* 0x000fe400078e02ff */
[----:B------:R2:W-:Y:S01]  /*38c0*/  @P6 STG.E.U8 desc[UR10][R36.64], R43 ;  /* 0x0000002b24006986 */ /* 0x0005e2000c10110a */
[----:B------:R-:W-:Y:S02]  /*38d0*/  IADD3 R10, P6, R11, R2, RZ ;  /* 0x000000020b0a7210 */ /* 0x000fe40007fde0ff */
[----:B0-----:R-:W-:Y:S02]  /*38e0*/  PRMT R41, R7, 0x7770, RZ ;  /* 0x0000777007297816 */ /* 0x001fe400000000ff */
[----:B------:R-:W-:Y:S02]  /*38f0*/  LEA.HI.X.SX32 R11, R11, R12, 0x1, P6 ;  /* 0x0000000c0b0b7211 */ /* 0x000fe400030f0eff */
[----:B------:R-:W-:Y:S01]  /*3900*/  IADD3 R30, P6, R33, R2, RZ ;  /* 0x00000002211e7210 */ /* 0x000fe20007fde0ff */
[----:B------:R0:W-:Y:S01]  /*3910*/  @P4 STG.E.U8 desc[UR10][R8.64], R41 ;  /* 0x0000002908004986 */ /* 0x0001e2000c10110a */
[----:B-1----:R-:W-:-:S02]  /*3920*/  PRMT R39, R4, 0x7771, RZ ;  /* 0x0000777104277816 */ /* 0x002fc400000000ff */
[----:B------:R-:W-:Y:S02]  /*3930*/  ISETP.LT.AND P4, PT, R31, UR7, !P0 ;  /* 0x000000071f007c0c */ /* 0x000fe4000c781270 */
[----:B------:R-:W-:Y:S01]  /*3940*/  LEA.HI.X.SX32 R31, R33, R12, 0x1, P6 ;  /* 0x0000000c211f7211 */ /* 0x000fe200030f0eff */
[----:B------:R-:W-:Y:S01]  /*3950*/  IMAD R33, R29, R0, RZ ;  /* 0x000000001d217224 */ /* 0x000fe200078e02ff */
[----:B--2---:R-:W-:Y:S01]  /*3960*/  PRMT R37, R5, 0x7771, RZ ;  /* 0x0000777105257816 */ /* 0x004fe200000000ff */
[----:B------:R1:W-:Y:S01]  /*3970*/  @P3 STG.E.U8 desc[UR10][R10.64], R39 ;  /* 0x000000270a003986 */ /* 0x0003e2000c10110a */
[----:B------:R-:W-:Y:S02]  /*3980*/  IADD3 R28, P6, R35, R2, RZ ;  /* 0x00000002231c7210 */ /* 0x000fe40007fde0ff */
[----:B------:R-:W-:Y:S01]  /*3990*/  ISETP.LT.AND P3, PT, R29, UR7, !P0 ;  /* 0x000000071d007c0c */ /* 0x000fe2000c761270 */
[----:B------:R2:W-:Y:S01]  /*39a0*/  @P5 STG.E.U8 desc[UR10][R30.64], R37 ;  /* 0x000000251e005986 */ /* 0x0005e2000c10110a */
[----:B------:R-:W-:-:S02]  /*39b0*/  LEA.HI.X.SX32 R29, R35, R12, 0x1, P6 ;  /* 0x0000000c231d7211 */ /* 0x000fc400030f0eff */
[C---:B------:R-:W-:Y:S01]  /*39c0*/  ISETP.LT.AND P6, PT, R27.reuse, UR7, !P0 ;  /* 0x000000071b007c0c */ /* 0x040fe2000c7c1270 */
[----:B------:R-:W-:Y:S01]  /*39d0*/  IMAD R27, R27, R0, RZ ;  /* 0x000000001b1b7224 */ /* 0x000fe200078e02ff */
[----:B0-----:R-:W-:Y:S02]  /*39e0*/  IADD3 R8, P5, R33, R2, RZ ;  /* 0x0000000221087210 */ /* 0x001fe40007fbe0ff */
[----:B------:R-:W-:Y:S01]  /*39f0*/  PRMT R35, R6, 0x7771, RZ ;  /* 0x0000777106237816 */ /* 0x000fe200000000ff */
[----:B-1----:R-:W-:Y:S01]  /*3a00*/  IMAD R11, R25, R0, RZ ;  /* 0x00000000190b7224 */ /* 0x002fe200078e02ff */
[----:B------:R-:W-:Y:S02]  /*3a10*/  LEA.HI.X.SX32 R9, R33, R12, 0x1, P5 ;  /* 0x0000000c21097211 */ /* 0x000fe400028f0eff */
[----:B------:R-:W-:Y:S01]  /*3a20*/  IADD3 R24, P5, R27, R2, RZ ;  /* 0x000000021b187210 */ /* 0x000fe20007fbe0ff */
[----:B------:R0:W-:Y:S01]  /*3a30*/  @P4 STG.E.U8 desc[UR10][R28.64], R35 ;  /* 0x000000231c004986 */ /* 0x0001e2000c10110a */
[----:B------:R-:W-:-:S02]  /*3a40*/  PRMT R33, R7, 0x7771, RZ ;  /* 0x0000777107217816 */ /* 0x000fc400000000ff */
[----:B------:R-:W-:Y:S02]  /*3a50*/  ISETP.LT.AND P4, PT, R25, UR7, !P0 ;  /* 0x0000000719007c0c */ /* 0x000fe4000c781270 */
[----:B------:R-:W-:Y:S01]  /*3a60*/  LEA.HI.X.SX32 R25, R27, R12, 0x1, P5 ;  /* 0x0000000c1b197211 */ /* 0x000fe200028f0eff */
[----:B------:R1:W-:Y:S01]  /*3a70*/  @P3 STG.E.U8 desc[UR10][R8.64], R33 ;  /* 0x0000002108003986 */ /* 0x0003e2000c10110a */
[----:B------:R-:W-:Y:S01]  /*3a80*/  IADD3 R22, P5, R11, R2, RZ ;  /* 0x000000020b167210 */ /* 0x000fe20007fbe0ff */
[CC--:B------:R-:W-:Y:S01]  /*3a90*/  IMAD R27, R23.reuse, R0.reuse, RZ ;  /* 0x00000000171b7224 */ /* 0x0c0fe200078e02ff */
[----:B--2---:R-:W-:Y:S02]  /*3aa0*/  PRMT R31, R4, 0x7772, RZ ;  /* 0x00007772041f7816 */ /* 0x004fe400000000ff */
[----:B------:R-:W-:Y:S01]  /*3ab0*/  ISETP.LT.AND P3, PT, R23, UR7, !P0 ;  /* 0x0000000717007c0c */ /* 0x000fe2000c761270 */
[----:B0-----:R-:W-:Y:S01]  /*3ac0*/  IMAD R29, R21, R0, RZ ;  /* 0x00000000151d7224 */ /* 0x001fe200078e02ff */
[----:B------:R-:W-:Y:S01]  /*3ad0*/  LEA.HI.X.SX32 R23, R11, R12, 0x1, P5 ;  /* 0x0000000c0b177211 */ /* 0x000fe200028f0eff */
[----:B------:R0:W-:Y:S01]  /*3ae0*/  @P6 STG.E.U8 desc[UR10][R24.64], R31 ;  /* 0x0000001f18006986 */ /* 0x0001e2000c10110a */
[----:B------:R-:W-:-:S02]  /*3af0*/  IADD3 R20, P6, R27, R2, RZ ;  /* 0x000000021b147210 */ /* 0x000fc40007fde0ff */
[----:B------:R-:W-:Y:S01]  /*3b00*/  ISETP.LT.AND P5, PT, R21, UR7, !P0 ;  /* 0x0000000715007c0c */ /* 0x000fe2000c7a1270 */
[----:B------:R-:W2:Y:S01]  /*3b10*/  LDS.128 R8, [R14] ;  /* 0x000000000e087984 */ /* 0x000ea20000000c00 */
[----:B------:R-:W-:Y:S02]  /*3b20*/  PRMT R35, R5, 0x7772, RZ ;  /* 0x0000777205237816 */ /* 0x000fe400000000ff */
[----:B------:R-:W-:Y:S01]  /*3b30*/  LEA.HI.X.SX32 R21, R27, R12, 0x1, P6 ;  /* 0x0000000c1b157211 */ /* 0x000fe200030f0eff */
[----:B------:R-:W-:Y:S01]  /*3b40*/  IMAD R27, R17, R0, RZ ;  /* 0x00000000111b7224 */ /* 0x000fe200078e02ff */
[----:B------:R-:W-:Y:S01]  /*3b50*/  IADD3 R18, P6, R29, R2, RZ ;  /* 0x000000021d127210 */ /* 0x000fe20007fde0ff */
[----:B------:R3:W-:Y:S01]  /*3b60*/  @P4 STG.E.U8 desc[UR10][R22.64], R35 ;  /* 0x0000002316004986 */ /* 0x0007e2000c10110a */
[----:B-1----:R-:W-:Y:S01]  /*3b70*/  PRMT R33, R6, 0x7772, RZ ;  /* 0x0000777206217816 */ /* 0x002fe200000000ff */
[C---:B0-----:R-:W-:Y:S01]  /*3b80*/  IMAD R25, R19.reuse, R0, RZ ;  /* 0x0000000013197224 */ /* 0x041fe200078e02ff */
[----:B------:R-:W-:-:S02]  /*3b90*/  ISETP.LT.AND P4, PT, R19, UR7, !P0 ;  /* 0x0000000713007c0c */ /* 0x000fc4000c781270 */
[----:B------:R-:W-:Y:S01]  /*3ba0*/  LEA.HI.X.SX32 R19, R29, R12, 0x1, P6 ;  /* 0x0000000c1d137211 */ /* 0x000fe200030f0eff */
[----:B------:R0:W-:Y:S01]  /*3bb0*/  @P3 STG.E.U8 desc[UR10][R20.64], R33 ;  /* 0x0000002114003986 */ /* 0x0001e2000c10110a */
[----:B------:R-:W-:Y:S02]  /*3bc0*/  PRMT R31, R7, 0x7772, RZ ;  /* 0x00007772071f7816 */ /* 0x000fe400000000ff */
[----:B------:R-:W-:Y:S02]  /*3bd0*/  IADD3 R16, P6, R25, R2, RZ ;  /* 0x0000000219107210 */ /* 0x000fe40007fde0ff */
[----:B------:R-:W-:Y:S01]  /*3be0*/  ISETP.LT.AND P3, PT, R17, UR7, !P0 ;  /* 0x0000000711007c0c */ /* 0x000fe2000c761270 */
[----:B------:R1:W-:Y:S01]  /*3bf0*/  @P5 STG.E.U8 desc[UR10][R18.64], R31 ;  /* 0x0000001f12005986 */ /* 0x0003e2000c10110a */
[----:B------:R-:W-:Y:S02]  /*3c00*/  LEA.HI.X.SX32 R17, R25, R12, 0x1, P6 ;  /* 0x0000000c19117211 */ /* 0x000fe400030f0eff */
[----:B---3--:R-:W-:-:S02]  /*3c10*/  IADD3 R22, P5, R27, R2, RZ ;  /* 0x000000021b167210 */ /* 0x008fc40007fbe0ff */
[C---:B------:R-:W-:Y:S01]  /*3c20*/  ISETP.LT.AND P6, PT, R15.reuse, UR7, !P0 ;  /* 0x000000070f007c0c */ /* 0x040fe2000c7c1270 */
[----:B------:R-:W-:Y:S01]  /*3c30*/  IMAD R15, R15, R0, RZ ;  /* 0x000000000f0f7224 */ /* 0x000fe200078e02ff */
[----:B------:R-:W-:Y:S02]  /*3c40*/  PRMT R29, R4, 0x7773, RZ ;  /* 0x00007773041d7816 */ /* 0x000fe400000000ff */
[----:B------:R-:W-:Y:S02]  /*3c50*/  LEA.HI.X.SX32 R23, R27, R12, 0x1, P5 ;  /* 0x0000000c1b177211 */ /* 0x000fe400028f0eff */
[----:B------:R-:W-:Y:S01]  /*3c60*/  PRMT R25, R5, 0x7773, RZ ;  /* 0x0000777305197816 */ /* 0x000fe200000000ff */
[----:B------:R-:W-:Y:S01]  /*3c70*/  @P4 STG.E.U8 desc[UR10][R16.64], R29 ;  /* 0x0000001d10004986 */ /* 0x000fe2000c10110a */
[C---:B------:R-:W-:Y:S01]  /*3c80*/  ISETP.LT.AND P5, PT, R13.reuse, UR7, !P0 ;  /* 0x000000070d007c0c */ /* 0x040fe2000c7a1270 */
[----:B------:R-:W-:Y:S01]  /*3c90*/  IMAD R13, R13, R0, RZ ;  /* 0x000000000d0d7224 */ /* 0x000fe200078e02ff */
[----:B------:R-:W-:Y:S01]  /*3ca0*/  IADD3 R4, P4, R15, R2, RZ ;  /* 0x000000020f047210 */ /* 0x000fe20007f9e0ff */
[----:B------:R2:W-:Y:S01]  /*3cb0*/  @P3 STG.E.U8 desc[UR10][R22.64], R25 ;  /* 0x0000001916003986 */ /* 0x0005e2000c10110a */
[----:B0-----:R-:W-:-:S02]  /*3cc0*/  PRMT R21, R6, 0x7773, RZ ;  /* 0x0000777306157816 */ /* 0x001fc400000000ff */
[----:B------:R-:W-:Y:S02]  /*3cd0*/  LEA.HI.X.SX32 R5, R15, R12, 0x1, P4 ;  /* 0x0000000c0f057211 */ /* 0x000fe400020f0eff */
[C---:B------:R-:W-:Y:S02]  /*3ce0*/  IADD3 R14, P3, R13.reuse, R2, RZ ;  /* 0x000000020d0e7210 */ /* 0x040fe40007f7e0ff */
[----:B------:R-:W-:Y:S01]  /*3cf0*/  ISETP.LT.AND P4, PT, R60, UR7, !P0 ;  /* 0x000000073c007c0c */ /* 0x000fe2000c781270 */
[----:B------:R0:W-:Y:S01]  /*3d00*/  @P6 STG.E.U8 desc[UR10][R4.64], R21 ;  /* 0x0000001504006986 */ /* 0x0001e2000c10110a */
[----:B------:R-:W-:Y:S01]  /*3d10*/  LEA.HI.X.SX32 R15, R13, R12, 0x1, P3 ;  /* 0x0000000c0d0f7211 */ /* 0x000fe200018f0eff */
[----:B------:R-:W-:Y:S01]  /*3d20*/  IMAD R13, R0, 0x2, R45 ;  /* 0x00000002000d7824 */ /* 0x000fe200078e022d */
[----:B------:R-:W-:Y:S02]  /*3d30*/  IADD3 R6, P6, R45, R2, RZ ;  /* 0x000000022d067210 */ /* 0x000fe40007fde0ff */
[----:B-1----:R-:W-:-:S02]  /*3d40*/  PRMT R19, R7, 0x7773, RZ ;  /* 0x0000777307137816 */ /* 0x002fc400000000ff */
[----:B------:R-:W-:Y:S02]  /*3d50*/  ISETP.LT.AND P3, PT, R59, UR7, !P0 ;  /* 0x000000073b007c0c */ /* 0x000fe4000c761270 */
[----:B------:R-:W-:Y:S01]  /*3d60*/  LEA.HI.X.SX32 R7, R45, R12, 0x1, P6 ;  /* 0x0000000c2d077211 */ /* 0x000fe200030f0eff */
[----:B------:R1:W-:Y:S01]  /*3d70*/  @P5 STG.E.U8 desc[UR10][R14.64], R19 ;  /* 0x000000130e005986 */ /* 0x0003e2000c10110a */
[----:B--2---:R-:W-:Y:S01]  /*3d80*/  PRMT R23, R8, 0x7770, RZ ;  /* 0x0000777008177816 */ /* 0x004fe200000000ff */
[----:B0-----:R-:W-:Y:S01]  /*3d90*/  IMAD R5, R0, 0x2, R13 ;  /* 0x0000000200057824 */ /* 0x001fe200078e020d */
[C---:B------:R-:W-:Y:S02]  /*3da0*/  IADD3 R16, P6, R13.reuse, R2, RZ ;  /* 0x000000020d107210 */ /* 0x040fe40007fde0ff */
[----:B------:R-:W-:Y:S01]  /*3db0*/  ISETP.LT.AND P5, PT, R58, UR7, !P0 ;  /* 0x000000073a007c0c */ /* 0x000fe2000c7a1270 */
[----:B------:R0:W-:Y:S01]  /*3dc0*/  @P4 STG.E.U8 desc[UR10][R6.64], R23 ;  /* 0x0000001706004986 */ /* 0x0001e2000c10110a */
[----:B------:R-:W-:Y:S01]  /*3dd0*/  LEA.HI.X.SX32 R17, R13, R12, 0x1, P6 ;  /* 0x0000000c0d117211 */ /* 0x000fe200030f0eff */
[----:B------:R-:W-:Y:S01]  /*3de0*/  IMAD R13, R0, 0x2, R5 ;  /* 0x00000002000d7824 */ /* 0x000fe200078e0205 */
[----:B------:R-:W-:-:S02]  /*3df0*/  PRMT R21, R9, 0x7770, RZ ;  /* 0x0000777009157816 */ /* 0x000fc400000000ff */
[----:B------:R-:W-:Y:S02]  /*3e00*/  IADD3 R4, P6, R5, R2, RZ ;  /* 0x0000000205047210 */ /* 0x000fe40007fde0ff */
[----:B------:R-:W-:Y:S01]  /*3e10*/  ISETP.LT.AND P4, PT, R57, UR7, !P0 ;  /* 0x0000000739007c0c */ /* 0x000fe2000c781270 */
[----:B------:R2:W-:Y:S01]  /*3e20*/  @P3 STG.E.U8 desc[UR10][R16.64], R21 ;  /* 0x0000001510003986 */ /* 0x0005e2000c10110a */
[----:B------:R-:W-:Y:S02]  /*3e30*/  LEA.HI.X.SX32 R5, R5, R12, 0x1, P6 ;  /* 0x0000000c05057211 */ /* 0x000fe400030f0eff */
[----:B-1----:R-:W-:Y:S01]  /*3e40*/  PRMT R19, R10, 0x7770, RZ ;  /* 0x000077700a137816 */ /* 0x002fe200000000ff */
[----:B0-----:R-:W-:Y:S01]  /*3e50*/  IMAD R7, R0, 0x2, R13 ;  /* 0x0000000200077824 */ /* 0x001fe200078e020d */
[C---:B------:R-:W-:Y:S02]  /*3e60*/  IADD3 R14, P6, R13.reuse, R2, RZ ;  /* 0x000000020d0e7210 */ /* 0x040fe40007fde0ff */
[----:B------:R-:W-:Y:S01]  /*3e70*/  ISETP.LT.AND P3, PT, R56, UR7, !P0 ;  /* 0x0000000738007c0c */ /* 0x000fe2000c761270 */
[----:B------:R0:W-:Y:S01]  /*3e80*/  @P5 STG.E.U8 desc[UR10][R4.64], R19 ;  /* 0x0000001304005986 */ /* 0x0001e2000c10110a */
[----:B------:R-:W-:Y:S01]  /*3e90*/  LEA.HI.X.SX32 R15, R13, R12, 0x1, P6 ;  /* 0x0000000c0d0f7211 */ /* 0x000fe200030f0eff */
[----:B------:R-:W-:Y:S01]  /*3ea0*/  VIADD R13, R3, 0x2e ;  /* 0x0000002e030d7836 */ /* 0x000fe20000000000 */
[----:B------:R-:W-:Y:S01]  /*3eb0*/  PRMT R23, R11, 0x7770, RZ ;  /* 0x000077700b177816 */ /* 0x000fe200000000ff */
[----:B--2---:R-:W-:Y:S01]  /*3ec0*/  IMAD R17, R0, 0x2, R7 ;  /* 0x0000000200117824 */ /* 0x004fe200078e0207 */
[----:B------:R-:W-:Y:S01]  /*3ed0*/  IADD3 R6, P5, R7, R2, RZ ;  /* 0x0000000207067210 */ /* 0x000fe20007fbe0ff */
[----:B------:R-:W-:Y:S01]  /*3ee0*/  VIADD R3, R3, 0x3e ;  /* 0x0000003e03037836 */ /* 0x000fe20000000000 */
[----:B------:R-:W-:Y:S01]  /*3ef0*/  ISETP.LT.AND P6, PT, R55, UR7, !P0 ;  /* 0x0000000737007c0c */ /* 0x000fe2000c7c1270 */
[----:B------:R1:W-:Y:S01]  /*3f00*/  @P4 STG.E.U8 desc[UR10][R14.64], R23 ;  /* 0x000000170e004986 */ /* 0x0003e2000c10110a */
[----:B------:R-:W-:Y:S01]  /*3f10*/  LEA.HI.X.SX32 R7, R7, R12, 0x1, P5 ;  /* 0x0000000c07077211 */ /* 0x000fe200028f0eff */
[----:B------:R-:W-:Y:S01]  /*3f20*/  IMAD R27, R3, R0, RZ ;  /* 0x00000000031b7224 */ /* 0x000fe200078e02ff */
[----:B------:R-:W-:Y:S01]  /*3f30*/  PRMT R21, R8, 0x7771, RZ ;  /* 0x0000777108157816 */ /* 0x000fe200000000ff */
[----:B0-----:R-:W-:Y:S01]  /*3f40*/  IMAD R19, R0, 0x2, R17 ;  /* 0x0000000200137824 */ /* 0x001fe200078e0211 */
[----:B------:R-:W-:-:S02]  /*3f50*/  IADD3 R16, P4, R17, R2, RZ ;  /* 0x0000000211107210 */ /* 0x000fc40007f9e0ff */
[----:B------:R-:W-:Y:S01]  /*3f60*/  PRMT R25, R9, 0x7771, RZ ;  /* 0x0000777109197816 */ /* 0x000fe200000000ff */
[----:B------:R0:W-:Y:S01]  /*3f70*/  @P3 STG.E.U8 desc[UR10][R6.64], R21 ;  /* 0x0000001506003986 */ /* 0x0001e2000c10110a */
[----:B------:R-:W-:Y:S02]  /*3f80*/  LEA.HI.X.SX32 R17, R17, R12, 0x1, P4 ;  /* 0x0000000c11117211 */ /* 0x000fe400020f0eff */
[----:B------:R-:W-:Y:S01]  /*3f90*/  IADD3 R4, P3, R19, R2, RZ ;  /* 0x0000000213047210 */ /* 0x000fe20007f7e0ff */
[----:B-1----:R-:W-:Y:S01]  /*3fa0*/  IMAD R15, R13, R0, RZ ;  /* 0x000000000d0f7224 */ /* 0x002fe200078e02ff */
[----:B------:R-:W-:Y:S01]  /*3fb0*/  ISETP.LT.AND P5, PT, R53, UR7, !P0 ;  /* 0x0000000735007c0c */ /* 0x000fe2000c7a1270 */
[----:B------:R1:W-:Y:S01]  /*3fc0*/  @P6 STG.E.U8 desc[UR10][R16.64], R25 ;  /* 0x0000001910006986 */ /* 0x0003e2000c10110a */
[----:B------:R-:W-:Y:S01]  /*3fd0*/  LEA.HI.X.SX32 R5, R19, R12, 0x1, P3 ;  /* 0x0000000c13057211 */ /* 0x000fe200018f0eff */
[----:B------:R-:W-:Y:S01]  /*3fe0*/  IMAD R19, R0, 0x4, R19 ;  /* 0x0000000400137824 */ /* 0x000fe200078e0213 */
[----:B------:R-:W-:-:S02]  /*3ff0*/  IADD3 R14, P6, R15, R2, RZ ;  /* 0x000000020f0e7210 */ /* 0x000fc40007fde0ff */
[----:B------:R-:W-:Y:S01]  /*4000*/  ISETP.LT.AND P4, PT, R13, UR7, !P0 ;  /* 0x000000070d007c0c */ /* 0x000fe2000c781270 */
[C---:B------:R-:W-:Y:S01]  /*4010*/  IMAD R13, R0.reuse, 0x2, R19 ;  /* 0x00000002000d7824 */ /* 0x040fe200078e0213 */
[----:B------:R-:W-:Y:S02]  /*4020*/  LEA.HI.X.SX32 R15, R15, R12, 0x1, P6 ;  /* 0x0000000c0f0f7211 */ /* 0x000fe400030f0eff */
[----:B0-----:R-:W-:Y:S02]  /*4030*/  IADD3 R6, P6, R19, R2, RZ ;  /* 0x0000000213067210 */ /* 0x001fe40007fde0ff */
[----:B------:R-:W-:Y:S02]  /*4040*/  ISETP.LT.AND P3, PT, R51, UR7, !P0 ;  /* 0x0000000733007c0c */ /* 0x000fe4000c761270 */
[----:B------:R-:W-:Y:S01]  /*4050*/  LEA.HI.X.SX32 R7, R19, R12, 0x1, P6 ;  /* 0x0000000c13077211 */ /* 0x000fe200030f0eff */
[----:B------:R-:W-:Y:S01]  /*4060*/  IMAD R19, R0, 0x2, R13 ;  /* 0x0000000200137824 */ /* 0x000fe200078e020d */
[----:B------:R-:W-:-:S02]  /*4070*/  PRMT R23, R10, 0x7771, RZ ;  /* 0x000077710a177816 */ /* 0x000fc400000000ff */
[----:B-1----:R-:W-:Y:S02]  /*4080*/  IADD3 R16, P6, R13, R2, RZ ;  /* 0x000000020d107210 */ /* 0x002fe40007fde0ff */
[----:B------:R-:W-:Y:S01]  /*4090*/  PRMT R21, R11, 0x7771, RZ ;  /* 0x000077710b157816 */ /* 0x000fe200000000ff */
[----:B------:R0:W-:Y:S01]  /*40a0*/  @P5 STG.E.U8 desc[UR10][R4.64], R23 ;  /* 0x0000001704005986 */ /* 0x0001e2000c10110a */
[----:B------:R-:W-:Y:S01]  /*40b0*/  LEA.HI.X.SX32 R17, R13, R12, 0x1, P6 ;  /* 0x0000000c0d117211 */ /* 0x000fe200030f0eff */
[----:B------:R-:W-:Y:S01]  /*40c0*/  IMAD R13, R0, 0x2, R19 ;  /* 0x00000002000d7824 */ /* 0x000fe200078e0213 */
[----:B------:R-:W-:Y:S01]  /*40d0*/  ISETP.LT.AND P5, PT, R49, UR7, !P0 ;  /* 0x0000000731007c0c */ /* 0x000fe2000c7a1270 */
[----:B------:R1:W-:Y:S01]  /*40e0*/  @P4 STG.E.U8 desc[UR10][R14.64], R21 ;  /* 0x000000150e004986 */ /* 0x0003e2000c10110a */
[----:B------:R-:W-:Y:S02]  /*40f0*/  PRMT R31, R8, 0x7772, RZ ;  /* 0x00007772081f7816 */ /* 0x000fe400000000ff */
[----:B------:R-:W-:-:S02]  /*4100*/  PRMT R29, R9, 0x7772, RZ ;  /* 0x00007772091d7816 */ /* 0x000fc400000000ff */
[----:B------:R-:W-:Y:S01]  /*4110*/  ISETP.LT.AND P4, PT, R34, UR7, !P0 ;  /* 0x0000000722007c0c */ /* 0x000fe2000c781270 */
[----:B------:R2:W-:Y:S01]  /*4120*/  @P3 STG.E.U8 desc[UR10][R6.64], R31 ;  /* 0x0000001f06003986 */ /* 0x0005e2000c10110a */
[----:B0-----:R-:W-:Y:S01]  /*4130*/  IADD3 R4, P3, R19, R2, RZ ;  /* 0x0000000213047210 */ /* 0x001fe20007f7e0ff */
[----:B-1----:R-:W-:-:S03]  /*4140*/  IMAD R21, R0, 0x2, R13 ;  /* 0x0000000200157824 */ /* 0x002fc600078e020d */
[----:B------:R-:W-:Y:S01]  /*4150*/  LEA.HI.X.SX32 R5, R19, R12, 0x1, P3 ;  /* 0x0000000c13057211 */ /* 0x000fe200018f0eff */
[----:B------:R0:W-:Y:S01]  /*4160*/  @P5 STG.E.U8 desc[UR10][R16.64], R29 ;  /* 0x0000001d10005986 */ /* 0x0001e2000c10110a */
[-C--:B------:R-:W-:Y:S01]  /*4170*/  IADD3 R14, P5, R13, R2.reuse, RZ ;  /* 0x000000020d0e7210 */ /* 0x080fe20007fbe0ff */
[C---:B------:R-:W-:Y:S01]  /*4180*/  IMAD R23, R0.reuse, 0x2, R21 ;  /* 0x0000000200177824 */ /* 0x040fe200078e0215 */
[----:B------:R-:W-:Y:S02]  /*4190*/  IADD3 R18, P3, R21, R2, RZ ;  /* 0x0000000215127210 */ /* 0x000fe40007f7e0ff */
[-C--:B------:R-:W-:Y:S01]  /*41a0*/  LEA.HI.X.SX32 R15, R13, R12.reuse, 0x1, P5 ;  /* 0x0000000c0d0f7211 */ /* 0x080fe200028f0eff */
[----:B------:R-:W-:Y:S01]  /*41b0*/  IMAD R25, R0, 0x2, R23 ;  /* 0x0000000200197824 */ /* 0x000fe200078e0217 */
[----:B------:R-:W-:Y:S02]  /*41c0*/  LEA.HI.X.SX32 R19, R21, R12, 0x1, P3 ;  /* 0x0000000c15137211 */ /* 0x000fe400018f0eff */
[----:B------:R-:W-:-:S02]  /*41d0*/  ISETP.LT.AND P5, PT, R32, UR7, !P0 ;  /* 0x0000000720007c0c */ /* 0x000fc4000c7a1270 */
[-C--:B--2---:R-:W-:Y:S02]  /*41e0*/  IADD3 R6, P6, R23, R2.reuse, RZ ;  /* 0x0000000217067210 */ /* 0x084fe40007fde0ff */
[----:B0-----:R-:W-:Y:S02]  /*41f0*/  IADD3 R16, P3, R25, R2, RZ ;  /* 0x0000000219107210 */ /* 0x001fe40007f7e0ff */
[-C--:B------:R-:W-:Y:S02]  /*4200*/  LEA.HI.X.SX32 R7, R23, R12.reuse, 0x1, P6 ;  /* 0x0000000c17077211 */ /* 0x080fe400030f0eff */
[----:B------:R-:W-:Y:S02]  /*4210*/  LEA.HI.X.SX32 R17, R25, R12, 0x1, P3 ;  /* 0x0000000c19117211 */ /* 0x000fe400018f0eff */
[----:B------:R-:W-:Y:S02]  /*4220*/  ISETP.LT.AND P3, PT, R26, UR7, !P0 ;  /* 0x000000071a007c0c */ /* 0x000fe4000c761270 */
[----:B------:R-:W-:-:S02]  /*4230*/  ISETP.LT.AND P0, PT, R3, UR7, !P0 ;  /* 0x0000000703007c0c */ /* 0x000fc4000c701270 */
[----:B------:R-:W-:Y:S02]  /*4240*/  PRMT R25, R10, 0x7772, RZ ;  /* 0x000077720a197816 */ /* 0x000fe400000000ff */
[----:B------:R-:W-:Y:S02]  /*4250*/  PRMT R23, R11, 0x7772, RZ ;  /* 0x000077720b177816 */ /* 0x000fe400000000ff */
[----:B------:R-:W-:Y:S01]  /*4260*/  PRMT R21, R8, 0x7773, RZ ;  /* 0x0000777308157816 */ /* 0x000fe200000000ff */
[----:B------:R0:W-:Y:S01]  /*4270*/  @P5 STG.E.U8 desc[UR10][R4.64], R25 ;  /* 0x0000001904005986 */ /* 0x0001e2000c10110a */
[----:B------:R-:W-:Y:S02]  /*4280*/  PRMT R13, R9, 0x7773, RZ ;  /* 0x00007773090d7816 */ /* 0x000fe400000000ff */
[----:B------:R-:W-:Y:S01]  /*4290*/  PRMT R9, R10, 0x7773, RZ ;  /* 0x000077730a097816 */ /* 0x000fe200000000ff */
[----:B------:R0:W-:Y:S01]  /*42a0*/  @P4 STG.E.U8 desc[UR10][R14.64], R23 ;  /* 0x000000170e004986 */ /* 0x0001e2000c10110a */
[----:B------:R-:W-:-:S02]  /*42b0*/  IADD3 R2, P6, R27, R2, RZ ;  /* 0x000000021b027210 */ /* 0x000fc40007fde0ff */
[----:B------:R-:W-:Y:S01]  /*42c0*/  PRMT R11, R11, 0x7773, RZ ;  /* 0x000077730b0b7816 */ /* 0x000fe200000000ff */
[----:B------:R0:W-:Y:S01]  /*42d0*/  @P3 STG.E.U8 desc[UR10][R18.64], R21 ;  /* 0x0000001512003986 */ /* 0x0001e2000c10110a */
[----:B------:R-:W-:-:S03]  /*42e0*/  LEA.HI.X.SX32 R3, R27, R12, 0x1, P6 ;  /* 0x0000000c1b037211 */ /* 0x000fc600030f0eff */
[----:B------:R0:W-:Y:S04]  /*42f0*/  @P2 STG.E.U8 desc[UR10][R6.64], R13 ;  /* 0x0000000d06002986 */ /* 0x0001e8000c10110a */
[----:B------:R0:W-:Y:S01]  /*4300*/  @P1 STG.E.U8 desc[UR10][R16.64], R9 ;  /* 0x0000000910001986 */ /* 0x0001e2000c10110a */
[----:B------:R-:W-:Y:S05]  /*4310*/  @!P0 EXIT ;  /* 0x000000000000894d */ /* 0x000fea0003800000 */
[----:B------:R-:W-:Y:S01]  /*4320*/  STG.E.U8 desc[UR10][R2.64], R11 ;  /* 0x0000000b02007986 */ /* 0x000fe2000c10110a */
[----:B------:R-:W-:Y:S05]  /*4330*/  EXIT ;  /* 0x000000000000794d */ /* 0x000fea0003800000 */
.L_x_3:
[----:B------:R-:W-:-:S00]  /*4340*/  BRA `(.L_x_3) ;  /* 0xfffffffc00fc7947 */ /* 0x000fc0000383ffff */
[----:B------:R-:W-:-:S00]  /*4350*/  NOP ;  /* 0x0000000000007918 */ /* 0x000fc00000000000 */
        /* <DEDUP_REMOVED lines=10> */
.L_x_4:


//--------------------- .nv.shared.matmul_kernel  --------------------------
	.section	.nv.shared.matmul_kernel,"aw",@nobits
	.sectionflags	@""
	.align	16
	.zero		1024


//--------------------- .nv.shared.reserved.0     --------------------------
	.section	.nv.shared.reserved.0,"aw",@nobits
	.weak		__nv_reservedSMEM_offset_0_alias
	.size		__nv_reservedSMEM_offset_0_alias, 0, 0
	.other		__nv_reservedSMEM_offset_0_alias,@"STO_CUDA_RESERVED_SHARED STV_DEFAULT"
__nv_reservedSMEM_offset_0_alias:
	.zero		0


//--------------------- .nv.constant0.matmul_kernel --------------------------
	.section	.nv.constant0.matmul_kernel,"a",@progbits
	.sectionflags	@""
	.align	4
.nv.constant0.matmul_kernel:
	.zero		608


//--------------------- SYMBOLS --------------------------

	.type		.nv.reservedSmem.offset0,@object
	.size		.nv.reservedSmem.offset0,0x4
